	.target	sm_100a

	.elftype	@"ET_EXEC"


//--------------------- .note.nv.tkinfo           --------------------------
	.section	.note.nv.tkinfo,"",@"SHT_NOTE"
	.sectionflags	@"SHF_NOTE_NV_TKINFO"
	.tkinfo
        /*0018*/ 	.word	0x00000002
        /*0030*/ 	.string	""
        /*0030*/ 	.string	"ptxas"
        /*0030*/ 	.string	"Cuda compilation tools, release 13.0, V13.0.88"
        /*0030*/ 	.string	"Build cuda_13.0.r13.0/compiler.36424714_0"
        /*0030*/ 	.string	"-arch sm_100a -m 64 "



//--------------------- .note.nv.cuinfo           --------------------------
	.section	.note.nv.cuinfo,"",@"SHT_NOTE"
	.sectionflags	@"SHF_NOTE_NV_CUINFO"
        /*0018*/ 	.short	0x0002
        /*001a*/ 	.short	0x0064
        /*001c*/ 	.short	0x0082
	.zero		2


//--------------------- .nv.info                  --------------------------
	.section	.nv.info,"",@"SHT_CUDA_INFO"
	.align	4


	//----- nvinfo : EIATTR_REGCOUNT
	.align		4
        /*0000*/ 	.byte	0x04, 0x2f
        /*0002*/ 	.short	(.L_19 - .L_18)
	.align		4
.L_18:
        /*0004*/ 	.word	index@(_ZN7cutlass13device_kernelINS_4gemm6kernel13GemmUniversalIN4cute5tupleIJiiiiEEENS1_10collective13CollectiveMmaINS1_35MainloopSm100TmaUmmaWarpSpecializedILi8ELi2ELi4ENS5_IJNS4_1CILi1EEESB_SB_EEEEENS5_IJNSA_ILi128EEENSA_ILi64EEESE_EEEaNS5_IJSB_llEEEaSH_NS4_8TiledMMAINS4_8MMA_AtomIJNS4_15SM100_MMA_S8_SSIaaiLi128ELi64ELNS4_4UMMA5MajorE1ELSM_1ELNSL_8SaturateE0EEEEEENS4_6LayoutISC_NS5_IJNSA_ILi0EEESR_SR_EEEEENS5_IJNS4_10UnderscoreESU_SU_EEEEENS4_13SM90_TMA_LOADENS4_14ComposedLayoutINS4_7SwizzleILi3ELi4ELi3EEENS4_18smem_ptr_flag_bitsILi8EEENSQ_INS5_IJSE_NSA_ILi8EEEEEENS5_IJSB_SE_EEEEEEEvNS4_8identityESX_NSY_INSZ_ILi2ELi4ELi3EEES12_NSQ_INS5_IJSF_S13_EEENS5_IJSB_SF_EEEEEEEvS18_EENS_8epilogue10collective18CollectiveEpilogueINS1F_23Sm100TmaWarpSpecializedILi1ELi1ELi64ELb0ELb0EEEJSG_NS5_IJNSQ_ISE_SB_EENSQ_ISF_SB_EEEEEaNS5_IJlSB_lEEEaS1N_NS1F_6fusion15FusionCallbacksIS1J_NS1O_17LinearCombinationIaiaiLNS_15FloatRoundStyleE2EEESG_S1M_JEEENS4_5SM1004TMEM4LOAD26SM100_TMEM_LOAD_32dp32b64xESX_NSY_IS19_S12_NSQ_INS5_IJS13_SF_EEENS5_IJSF_SB_EEEEEEENS4_39AutoVectorizingCopyWithAssumedAlignmentILi128EEENS4_14SM90_TMA_STOREES21_S23_S23_EEEvvEEEEvNT_6ParamsE)
        /*0008*/ 	.word	0x000000c6


	//----- nvinfo : EIATTR_FRAME_SIZE
	.align		4
.L_19:
        /*000c*/ 	.byte	0x04, 0x11
        /*000e*/ 	.short	(.L_21 - .L_20)
	.align		4
.L_20:
        /*0010*/ 	.word	index@($__internal_2_$__cuda_sm10x_tcgen05_guardrail_trap_unallocated_columns_being_dealloced)
        /*0014*/ 	.word	0x00000000


	//----- nvinfo : EIATTR_FRAME_SIZE
	.align		4
.L_21:
        /*0018*/ 	.byte	0x04, 0x11
        /*001a*/ 	.short	(.L_23 - .L_22)
	.align		4
.L_22:
        /*001c*/ 	.word	index@($__internal_1_$__cuda_sm10x_tcgen05_guardrail_trap_phase_invalid_during_alloc)
        /*0020*/ 	.word	0x00000000


	//----- nvinfo : EIATTR_FRAME_SIZE
	.align		4
.L_23:
        /*0024*/ 	.byte	0x04, 0x11
        /*0026*/ 	.short	(.L_25 - .L_24)
	.align		4
.L_24:
        /*0028*/ 	.word	index@($__internal_0_$__cuda_sm10x_tcgen05_guardrail_trap_col_being_dealloced_not_returned_by_alloc)
        /*002c*/ 	.word	0x00000000


	//----- nvinfo : EIATTR_FRAME_SIZE
	.align		4
.L_25:
        /*0030*/ 	.byte	0x04, 0x11
        /*0032*/ 	.short	(.L_27 - .L_26)
	.align		4
.L_26:
        /*0034*/ 	.word	index@(_ZN7cutlass13device_kernelINS_4gemm6kernel13GemmUniversalIN4cute5tupleIJiiiiEEENS1_10collective13CollectiveMmaINS1_35MainloopSm100TmaUmmaWarpSpecializedILi8ELi2ELi4ENS5_IJNS4_1CILi1EEESB_SB_EEEEENS5_IJNSA_ILi128EEENSA_ILi64EEESE_EEEaNS5_IJSB_llEEEaSH_NS4_8TiledMMAINS4_8MMA_AtomIJNS4_15SM100_MMA_S8_SSIaaiLi128ELi64ELNS4_4UMMA5MajorE1ELSM_1ELNSL_8SaturateE0EEEEEENS4_6LayoutISC_NS5_IJNSA_ILi0EEESR_SR_EEEEENS5_IJNS4_10UnderscoreESU_SU_EEEEENS4_13SM90_TMA_LOADENS4_14ComposedLayoutINS4_7SwizzleILi3ELi4ELi3EEENS4_18smem_ptr_flag_bitsILi8EEENSQ_INS5_IJSE_NSA_ILi8EEEEEENS5_IJSB_SE_EEEEEEEvNS4_8identityESX_NSY_INSZ_ILi2ELi4ELi3EEES12_NSQ_INS5_IJSF_S13_EEENS5_IJSB_SF_EEEEEEEvS18_EENS_8epilogue10collective18CollectiveEpilogueINS1F_23Sm100TmaWarpSpecializedILi1ELi1ELi64ELb0ELb0EEEJSG_NS5_IJNSQ_ISE_SB_EENSQ_ISF_SB_EEEEEaNS5_IJlSB_lEEEaS1N_NS1F_6fusion15FusionCallbacksIS1J_NS1O_17LinearCombinationIaiaiLNS_15FloatRoundStyleE2EEESG_S1M_JEEENS4_5SM1004TMEM4LOAD26SM100_TMEM_LOAD_32dp32b64xESX_NSY_IS19_S12_NSQ_INS5_IJS13_SF_EEENS5_IJSF_SB_EEEEEEENS4_39AutoVectorizingCopyWithAssumedAlignmentILi128EEENS4_14SM90_TMA_STOREES21_S23_S23_EEEvvEEEEvNT_6ParamsE)
        /*0038*/ 	.word	0x00000000


	//----- nvinfo : EIATTR_MIN_STACK_SIZE
	.align		4
.L_27:
        /*003c*/ 	.byte	0x04, 0x12
        /*003e*/ 	.short	(.L_29 - .L_28)
	.align		4
.L_28:
        /*0040*/ 	.word	index@(_ZN7cutlass13device_kernelINS_4gemm6kernel13GemmUniversalIN4cute5tupleIJiiiiEEENS1_10collective13CollectiveMmaINS1_35MainloopSm100TmaUmmaWarpSpecializedILi8ELi2ELi4ENS5_IJNS4_1CILi1EEESB_SB_EEEEENS5_IJNSA_ILi128EEENSA_ILi64EEESE_EEEaNS5_IJSB_llEEEaSH_NS4_8TiledMMAINS4_8MMA_AtomIJNS4_15SM100_MMA_S8_SSIaaiLi128ELi64ELNS4_4UMMA5MajorE1ELSM_1ELNSL_8SaturateE0EEEEEENS4_6LayoutISC_NS5_IJNSA_ILi0EEESR_SR_EEEEENS5_IJNS4_10UnderscoreESU_SU_EEEEENS4_13SM90_TMA_LOADENS4_14ComposedLayoutINS4_7SwizzleILi3ELi4ELi3EEENS4_18smem_ptr_flag_bitsILi8EEENSQ_INS5_IJSE_NSA_ILi8EEEEEENS5_IJSB_SE_EEEEEEEvNS4_8identityESX_NSY_INSZ_ILi2ELi4ELi3EEES12_NSQ_INS5_IJSF_S13_EEENS5_IJSB_SF_EEEEEEEvS18_EENS_8epilogue10collective18CollectiveEpilogueINS1F_23Sm100TmaWarpSpecializedILi1ELi1ELi64ELb0ELb0EEEJSG_NS5_IJNSQ_ISE_SB_EENSQ_ISF_SB_EEEEEaNS5_IJlSB_lEEEaS1N_NS1F_6fusion15FusionCallbacksIS1J_NS1O_17LinearCombinationIaiaiLNS_15FloatRoundStyleE2EEESG_S1M_JEEENS4_5SM1004TMEM4LOAD26SM100_TMEM_LOAD_32dp32b64xESX_NSY_IS19_S12_NSQ_INS5_IJS13_SF_EEENS5_IJSF_SB_EEEEEEENS4_39AutoVectorizingCopyWithAssumedAlignmentILi128EEENS4_14SM90_TMA_STOREES21_S23_S23_EEEvvEEEEvNT_6ParamsE)
        /*0044*/ 	.word	0x00000000
.L_29:


//--------------------- .nv.compat                --------------------------
	.section	.nv.compat,"",@"SHT_CUDA_COMPAT_INFO"
	.align	4
        /*0000*/ 	.byte	0x02, 0x09, 0x01, 0x00, 0x02, 0x02, 0x03, 0x00, 0x02, 0x05, 0x06, 0x00, 0x03, 0x07, 0x01, 0x01
        /*0010*/ 	.byte	0x02, 0x03, 0x01, 0x00, 0x02, 0x06, 0x01, 0x00, 0x04, 0x0b, 0x08, 0x00, 0x01, 0x00, 0x00, 0x00
        /*0020*/ 	.byte	0x00, 0x00, 0x00, 0x00


//--------------------- .nv.info._ZN7cutlass13device_kernelINS_4gemm6kernel13GemmUniversalIN4cute5tupleIJiiiiEEENS1_10collective13CollectiveMmaINS1_35MainloopSm100TmaUmmaWarpSpecializedILi8ELi2ELi4ENS5_IJNS4_1CILi1EEESB_SB_EEEEENS5_IJNSA_ILi128EEENSA_ILi64EEESE_EEEaNS5_IJSB_llEEEaSH_NS4_8TiledMMAINS4_8MMA_AtomIJNS4_15SM100_MMA_S8_SSIaaiLi128ELi64ELNS4_4UMMA5MajorE1ELSM_1ELNSL_8SaturateE0EEEEEENS4_6LayoutISC_NS5_IJNSA_ILi0EEESR_SR_EEEEENS5_IJNS4_10UnderscoreESU_SU_EEEEENS4_13SM90_TMA_LOADENS4_14ComposedLayoutINS4_7SwizzleILi3ELi4ELi3EEENS4_18smem_ptr_flag_bitsILi8EEENSQ_INS5_IJSE_NSA_ILi8EEEEEENS5_IJSB_SE_EEEEEEEvNS4_8identityESX_NSY_INSZ_ILi2ELi4ELi3EEES12_NSQ_INS5_IJSF_S13_EEENS5_IJSB_SF_EEEEEEEvS18_EENS_8epilogue10collective18CollectiveEpilogueINS1F_23Sm100TmaWarpSpecializedILi1ELi1ELi64ELb0ELb0EEEJSG_NS5_IJNSQ_ISE_SB_EENSQ_ISF_SB_EEEEEaNS5_IJlSB_lEEEaS1N_NS1F_6fusion15FusionCallbacksIS1J_NS1O_17LinearCombinationIaiaiLNS_15FloatRoundStyleE2EEESG_S1M_JEEENS4_5SM1004TMEM4LOAD26SM100_TMEM_LOAD_32dp32b64xESX_NSY_IS19_S12_NSQ_INS5_IJS13_SF_EEENS5_IJSF_SB_EEEEEEENS4_39AutoVectorizingCopyWithAssumedAlignmentILi128EEENS4_14SM90_TMA_STOREES21_S23_S23_EEEvvEEEEvNT_6ParamsE --------------------------
	.section	.nv.info._ZN7cutlass13device_kernelINS_4gemm6kernel13GemmUniversalIN4cute5tupleIJiiiiEEENS1_10collective13CollectiveMmaINS1_35MainloopSm100TmaUmmaWarpSpecializedILi8ELi2ELi4ENS5_IJNS4_1CILi1EEESB_SB_EEEEENS5_IJNSA_ILi128EEENSA_ILi64EEESE_EEEaNS5_IJSB_llEEEaSH_NS4_8TiledMMAINS4_8MMA_AtomIJNS4_15SM100_MMA_S8_SSIaaiLi128ELi64ELNS4_4UMMA5MajorE1ELSM_1ELNSL_8SaturateE0EEEEEENS4_6LayoutISC_NS5_IJNSA_ILi0EEESR_SR_EEEEENS5_IJNS4_10UnderscoreESU_SU_EEEEENS4_13SM90_TMA_LOADENS4_14ComposedLayoutINS4_7SwizzleILi3ELi4ELi3EEENS4_18smem_ptr_flag_bitsILi8EEENSQ_INS5_IJSE_NSA_ILi8EEEEEENS5_IJSB_SE_EEEEEEEvNS4_8identityESX_NSY_INSZ_ILi2ELi4ELi3EEES12_NSQ_INS5_IJSF_S13_EEENS5_IJSB_SF_EEEEEEEvS18_EENS_8epilogue10collective18CollectiveEpilogueINS1F_23Sm100TmaWarpSpecializedILi1ELi1ELi64ELb0ELb0EEEJSG_NS5_IJNSQ_ISE_SB_EENSQ_ISF_SB_EEEEEaNS5_IJlSB_lEEEaS1N_NS1F_6fusion15FusionCallbacksIS1J_NS1O_17LinearCombinationIaiaiLNS_15FloatRoundStyleE2EEESG_S1M_JEEENS4_5SM1004TMEM4LOAD26SM100_TMEM_LOAD_32dp32b64xESX_NSY_IS19_S12_NSQ_INS5_IJS13_SF_EEENS5_IJSF_SB_EEEEEEENS4_39AutoVectorizingCopyWithAssumedAlignmentILi128EEENS4_14SM90_TMA_STOREES21_S23_S23_EEEvvEEEEvNT_6ParamsE,"",@"SHT_CUDA_INFO"
	.sectionflags	@""
	.align	4


	//----- nvinfo : EIATTR_CUDA_API_VERSION
	.align		4
        /*0000*/ 	.byte	0x04, 0x37
        /*0002*/ 	.short	(.L_31 - .L_30)
.L_30:
        /*0004*/ 	.word	0x00000082


	//----- nvinfo : EIATTR_KPARAM_INFO
	.align		4
.L_31:
        /*0008*/ 	.byte	0x04, 0x17
        /*000a*/ 	.short	(.L_33 - .L_32)
.L_32:
        /*000c*/ 	.word	0x00000000
        /*0010*/ 	.short	0x0000
        /*0012*/ 	.short	0x0000
        /*0014*/ 	.byte	0x00, 0xf0, 0x01, 0x20


	//----- nvinfo : EIATTR_AT_ENTRY_FRAGMENTS
	.align		4
.L_33:
        /*0018*/ 	.byte	0x04, 0x4f
        /*001a*/ 	.short	(.L_35 - .L_34)


	//   ....[0]....
.L_34:
        /*001c*/ 	.word	0x00000006


	//----- nvinfo : EIATTR_RESERVED_SMEM_USED
	.align		4
.L_35:
        /*0020*/ 	.byte	0x01, 0x41
	.zero		2


	//----- nvinfo : EIATTR_SPARSE_MMA_MASK
	.align		4
        /*0024*/ 	.byte	0x03, 0x50
        /*0026*/ 	.short	0x0000


	//----- nvinfo : EIATTR_TCGEN05_1CTA_USED
	.align		4
        /*0028*/ 	.byte	0x01, 0x51
	.zero		2


	//----- nvinfo : EIATTR_MAXREG_COUNT
	.align		4
        /*002c*/ 	.byte	0x03, 0x1b
        /*002e*/ 	.short	0x00ff


	//----- nvinfo : EIATTR_NUM_BARRIERS
	.align		4
        /*0030*/ 	.byte	0x02, 0x4c
        /*0032*/ 	.byte	0x07
	.zero		1


	//----- nvinfo : EIATTR_EXTERNS
	.align		4
        /*0034*/ 	.byte	0x04, 0x0f
        /*0036*/ 	.short	(.L_37 - .L_36)


	//   ....[0]....
	.align		4
.L_36:
        /*0038*/ 	.word	index@(__assertfail)


	//----- nvinfo : EIATTR_MERCURY_ISA_VERSION
	.align		4
.L_37:
        /*003c*/ 	.byte	0x03, 0x5f
        /*003e*/ 	.short	0x0101


	//----- nvinfo : EIATTR_INT_WARP_WIDE_INSTR_OFFSETS
	.align		4
        /*0040*/ 	.byte	0x04, 0x31
        /*0042*/ 	.short	(.L_39 - .L_38)


	//   ....[0]....
.L_38:
        /*0044*/ 	.word	0x00001e10


	//   ....[1]....
        /*0048*/ 	.word	0x00003a80


	//   ....[2]....
        /*004c*/ 	.word	0x00003aa0


	//   ....[3]....
        /*0050*/ 	.word	0x00003ad0


	//   ....[4]....
        /*0054*/ 	.word	0x000044e0


	//   ....[5]....
        /*0058*/ 	.word	0x000045d0


	//----- nvinfo : EIATTR_COOP_GROUP_MASK_REGIDS
	.align		4
.L_39:
        /*005c*/ 	.byte	0x04, 0x29
        /*005e*/ 	.short	(.L_41 - .L_40)


	//   ....[0]....
.L_40:
        /*0060*/ 	.word	0xffffffff


	//   ....[1]....
        /*0064*/ 	.word	0xffffffff


	//   ....[2]....
        /*0068*/ 	.word	0xffffffff


	//   ....[3]....
        /*006c*/ 	.word	0xffffffff


	//   ....[4]....
        /*0070*/ 	.word	0xffffffff


	//   ....[5]....
        /*0074*/ 	.word	0xffffffff


	//   ....[6]....
        /*0078*/ 	.word	0xffffffff


	//   ....[7]....
        /*007c*/ 	.word	0xffffffff


	//   ....[8]....
        /*0080*/ 	.word	0xffffffff


	//   ....[9]....
        /*0084*/ 	.word	0xffffffff


	//   ....[10]....
        /*0088*/ 	.word	0xffffffff


	//   ....[11]....
        /*008c*/ 	.word	0xffffffff


	//   ....[12]....
        /*0090*/ 	.word	0xffffffff


	//----- nvinfo : EIATTR_COOP_GROUP_INSTR_OFFSETS
	.align		4
.L_41:
        /*0094*/ 	.byte	0x04, 0x28
        /*0096*/ 	.short	(.L_43 - .L_42)


	//   ....[0]....
.L_42:
        /*0098*/ 	.word	0x00000090


	//   ....[1]....
        /*009c*/ 	.word	0x000004d0


	//   ....[2]....
        /*00a0*/ 	.word	0x000006c0


	//   ....[3]....
        /*00a4*/ 	.word	0x00000800


	//   ....[4]....
        /*00a8*/ 	.word	0x00000900


	//   ....[5]....
        /*00ac*/ 	.word	0x00000a70


	//   ....[6]....
        /*00b0*/ 	.word	0x00000c10


	//   ....[7]....
        /*00b4*/ 	.word	0x00001cf0


	//   ....[8]....
        /*00b8*/ 	.word	0x00002d10


	//   ....[9]....
        /*00bc*/ 	.word	0x00002f20


	//   ....[10]....
        /*00c0*/ 	.word	0x00002f50


	//   ....[11]....
        /*00c4*/ 	.word	0x00003960


	//   ....[12]....
        /*00c8*/ 	.word	0x00003b90


	//----- nvinfo : EIATTR_VRC_CTA_INIT_COUNT
	.align		4
.L_43:
        /*00cc*/ 	.byte	0x02, 0x4a
        /*00ce*/ 	.byte	0x80
	.zero		1


	//----- nvinfo : EIATTR_SYSCALL_OFFSETS
	.align		4
        /*00d0*/ 	.byte	0x04, 0x46
        /*00d2*/ 	.short	(.L_45 - .L_44)


	//   ....[0]....
.L_44:
        /*00d4*/ 	.word	0x00005000


	//   ....[1]....
        /*00d8*/ 	.word	0x00005140


	//   ....[2]....
        /*00dc*/ 	.word	0x000058e0


	//----- nvinfo : EIATTR_MBARRIER_INSTR_OFFSETS
	.align		4
.L_45:
        /*00e0*/ 	.byte	0x04, 0x39
        /*00e2*/ 	.short	(.L_47 - .L_46)


	//   ....[0]....
.L_46:
        /*00e4*/ 	.word	0x000005b0
        /*00e8*/ 	.word	0x000000ff
        /*00ec*/ 	.word	0x00000000
        /*00f0*/ 	.short	0x0100
        /*00f2*/ 	.byte	0x05
	.zero		1


	//   ....[1]....
        /*00f4*/ 	.word	0x000005c0
        /*00f8*/ 	.word	0x000000ff
        /*00fc*/ 	.word	0x00000040
        /*0100*/ 	.short	0x0100
        /*0102*/ 	.byte	0x05
	.zero		1


	//   ....[2]....
        /*0104*/ 	.word	0x000005d0
        /*0108*/ 	.word	0x000000ff
        /*010c*/ 	.word	0x00000008
        /*0110*/ 	.short	0x0100
        /*0112*/ 	.byte	0x05
	.zero		1


	//   ....[3]....
        /*0114*/ 	.word	0x000005e0
        /*0118*/ 	.word	0x000000ff
        /*011c*/ 	.word	0x00000048
        /*0120*/ 	.short	0x0100
        /*0122*/ 	.byte	0x05
	.zero		1


	//   ....[4]....
        /*0124*/ 	.word	0x000005f0
        /*0128*/ 	.word	0x000000ff
        /*012c*/ 	.word	0x00000010
        /*0130*/ 	.short	0x0100
        /*0132*/ 	.byte	0x05
	.zero		1


	//   ....[5]....
        /*0134*/ 	.word	0x00000600
        /*0138*/ 	.word	0x000000ff
        /*013c*/ 	.word	0x00000050
        /*0140*/ 	.short	0x0100
        /*0142*/ 	.byte	0x05
	.zero		1


	//   ....[6]....
        /*0144*/ 	.word	0x00000610
        /*0148*/ 	.word	0x000000ff
        /*014c*/ 	.word	0x00000018
        /*0150*/ 	.short	0x0100
        /*0152*/ 	.byte	0x05
	.zero		1


	//   ....[7]....
        /*0154*/ 	.word	0x00000620
        /*0158*/ 	.word	0x000000ff
        /*015c*/ 	.word	0x00000058
        /*0160*/ 	.short	0x0100
        /*0162*/ 	.byte	0x05
	.zero		1


	//   ....[8]....
        /*0164*/ 	.word	0x00000630
        /*0168*/ 	.word	0x000000ff
        /*016c*/ 	.word	0x00000020
        /*0170*/ 	.short	0x0100
        /*0172*/ 	.byte	0x05
	.zero		1


	//   ....[9]....
        /*0174*/ 	.word	0x00000640
        /*0178*/ 	.word	0x000000ff
        /*017c*/ 	.word	0x00000060
        /*0180*/ 	.short	0x0100
        /*0182*/ 	.byte	0x05
	.zero		1


	//   ....[10]....
        /*0184*/ 	.word	0x00000650
        /*0188*/ 	.word	0x000000ff
        /*018c*/ 	.word	0x00000028
        /*0190*/ 	.short	0x0100
        /*0192*/ 	.byte	0x05
	.zero		1


	//   ....[11]....
        /*0194*/ 	.word	0x00000660
        /*0198*/ 	.word	0x000000ff
        /*019c*/ 	.word	0x00000068
        /*01a0*/ 	.short	0x0100
        /*01a2*/ 	.byte	0x05
	.zero		1


	//   ....[12]....
        /*01a4*/ 	.word	0x00000670
        /*01a8*/ 	.word	0x000000ff
        /*01ac*/ 	.word	0x00000030
        /*01b0*/ 	.short	0x0100
        /*01b2*/ 	.byte	0x05
	.zero		1


	//   ....[13]....
        /*01b4*/ 	.word	0x00000680
        /*01b8*/ 	.word	0x000000ff
        /*01bc*/ 	.word	0x00000070
        /*01c0*/ 	.short	0x0100
        /*01c2*/ 	.byte	0x05
	.zero		1


	//   ....[14]....
        /*01c4*/ 	.word	0x00000690
        /*01c8*/ 	.word	0x000000ff
        /*01cc*/ 	.word	0x00000038
        /*01d0*/ 	.short	0x0100
        /*01d2*/ 	.byte	0x05
	.zero		1


	//   ....[15]....
        /*01d4*/ 	.word	0x000006a0
        /*01d8*/ 	.word	0x000000ff
        /*01dc*/ 	.word	0x00000078
        /*01e0*/ 	.short	0x0100
        /*01e2*/ 	.byte	0x05
	.zero		1


	//   ....[16]....
        /*01e4*/ 	.word	0x000007d0
        /*01e8*/ 	.word	0x000000ff
        /*01ec*/ 	.word	0x00000080
        /*01f0*/ 	.short	0x0100
        /*01f2*/ 	.byte	0x06
	.zero		1


	//   ....[17]....
        /*01f4*/ 	.word	0x000007e0
        /*01f8*/ 	.word	0x000000ff
        /*01fc*/ 	.word	0x00000088
        /*0200*/ 	.short	0x0100
        /*0202*/ 	.byte	0x06
	.zero		1


	//   ....[18]....
        /*0204*/ 	.word	0x000008d0
        /*0208*/ 	.word	0x000000ff
        /*020c*/ 	.word	0x00000090
        /*0210*/ 	.short	0x0100
        /*0212*/ 	.byte	0x05
	.zero		1


	//   ....[19]....
        /*0214*/ 	.word	0x000008e0
        /*0218*/ 	.word	0x000000ff
        /*021c*/ 	.word	0x00000098
        /*0220*/ 	.short	0x0100
        /*0222*/ 	.byte	0x05
	.zero		1


	//   ....[20]....
        /*0224*/ 	.word	0x00000a20
        /*0228*/ 	.word	0x000000ff
        /*022c*/ 	.word	0x000000a0
        /*0230*/ 	.short	0x0100
        /*0232*/ 	.byte	0x05
	.zero		1


	//   ....[21]....
        /*0234*/ 	.word	0x00000a30
        /*0238*/ 	.word	0x000000ff
        /*023c*/ 	.word	0x000000b0
        /*0240*/ 	.short	0x0100
        /*0242*/ 	.byte	0x05
	.zero		1


	//   ....[22]....
        /*0244*/ 	.word	0x00000a40
        /*0248*/ 	.word	0x000000ff
        /*024c*/ 	.word	0x000000a8
        /*0250*/ 	.short	0x0100
        /*0252*/ 	.byte	0x05
	.zero		1


	//   ....[23]....
        /*0254*/ 	.word	0x00000a50
        /*0258*/ 	.word	0x000000ff
        /*025c*/ 	.word	0x000000b8
        /*0260*/ 	.short	0x0100
        /*0262*/ 	.byte	0x05
	.zero		1


	//   ....[24]....
        /*0264*/ 	.word	0x00000b80
        /*0268*/ 	.word	0x000000ff
        /*026c*/ 	.word	0x000000c0
        /*0270*/ 	.short	0x0100
        /*0272*/ 	.byte	0x06
	.zero		1


	//   ....[25]....
        /*0274*/ 	.word	0x00000b90
        /*0278*/ 	.word	0x000000ff
        /*027c*/ 	.word	0x000000e0
        /*0280*/ 	.short	0x0100
        /*0282*/ 	.byte	0x06
	.zero		1


	//   ....[26]....
        /*0284*/ 	.word	0x00000ba0
        /*0288*/ 	.word	0x000000ff
        /*028c*/ 	.word	0x000000c8
        /*0290*/ 	.short	0x0100
        /*0292*/ 	.byte	0x06
	.zero		1


	//   ....[27]....
        /*0294*/ 	.word	0x00000bb0
        /*0298*/ 	.word	0x000000ff
        /*029c*/ 	.word	0x000000e8
        /*02a0*/ 	.short	0x0100
        /*02a2*/ 	.byte	0x06
	.zero		1


	//   ....[28]....
        /*02a4*/ 	.word	0x00000bc0
        /*02a8*/ 	.word	0x000000ff
        /*02ac*/ 	.word	0x000000d0
        /*02b0*/ 	.short	0x0100
        /*02b2*/ 	.byte	0x06
	.zero		1


	//   ....[29]....
        /*02b4*/ 	.word	0x00000bd0
        /*02b8*/ 	.word	0x000000ff
        /*02bc*/ 	.word	0x000000f0
        /*02c0*/ 	.short	0x0100
        /*02c2*/ 	.byte	0x06
	.zero		1


	//   ....[30]....
        /*02c4*/ 	.word	0x00000be0
        /*02c8*/ 	.word	0x000000ff
        /*02cc*/ 	.word	0x000000d8
        /*02d0*/ 	.short	0x0100
        /*02d2*/ 	.byte	0x06
	.zero		1


	//   ....[31]....
        /*02d4*/ 	.word	0x00000bf0
        /*02d8*/ 	.word	0x000000ff
        /*02dc*/ 	.word	0x000000f8
        /*02e0*/ 	.short	0x0100
        /*02e2*/ 	.byte	0x06
	.zero		1


	//   ....[32]....
        /*02e4*/ 	.word	0x00000ce0
        /*02e8*/ 	.word	0x000000ff
        /*02ec*/ 	.word	0x00000100
        /*02f0*/ 	.short	0x0100
        /*02f2*/ 	.byte	0x05
	.zero		1


	//   ....[33]....
        /*02f4*/ 	.word	0x00000cf0
        /*02f8*/ 	.word	0x000000ff
        /*02fc*/ 	.word	0x00000110
        /*0300*/ 	.short	0x0100
        /*0302*/ 	.byte	0x05
	.zero		1


	//   ....[34]....
        /*0304*/ 	.word	0x00000d00
        /*0308*/ 	.word	0x000000ff
        /*030c*/ 	.word	0x00000108
        /*0310*/ 	.short	0x0100
        /*0312*/ 	.byte	0x05
	.zero		1


	//   ....[35]....
        /*0314*/ 	.word	0x00000d10
        /*0318*/ 	.word	0x000000ff
        /*031c*/ 	.word	0x00000118
        /*0320*/ 	.short	0x0100
        /*0322*/ 	.byte	0x05
	.zero		1


	//   ....[36]....
        /*0324*/ 	.word	0x000015f0
        /*0328*/ 	.word	0x00000003
        /*032c*/ 	.word	0x00000110
        /*0330*/ 	.short	0x010a
        /*0332*/ 	.byte	0xff
	.zero		1


	//   ....[37]....
        /*0334*/ 	.word	0x00001620
        /*0338*/ 	.word	0x00000003
        /*033c*/ 	.word	0x00000100
        /*0340*/ 	.short	0x0101
        /*0342*/ 	.byte	0xff
	.zero		1


	//   ....[38]....
        /*0344*/ 	.word	0x000016f0
        /*0348*/ 	.word	0x000000ff
        /*034c*/ 	.word	0x00000040
        /*0350*/ 	.short	0x010a
        /*0352*/ 	.byte	0x08
	.zero		1


	//   ....[39]....
        /*0354*/ 	.word	0x00001790
        /*0358*/ 	.word	0x000000ff
        /*035c*/ 	.word	0x00000040
        /*0360*/ 	.short	0x010a
        /*0362*/ 	.byte	0x21
	.zero		1


	//   ....[40]....
        /*0364*/ 	.word	0x000018e0
        /*0368*/ 	.word	0x000000ff
        /*036c*/ 	.word	0x00000040
        /*0370*/ 	.short	0x010a
        /*0372*/ 	.byte	0x08
	.zero		1


	//   ....[41]....
        /*0374*/ 	.word	0x000019f0
        /*0378*/ 	.word	0x000000ff
        /*037c*/ 	.word	0x00000098
        /*0380*/ 	.short	0x0101
        /*0382*/ 	.byte	0x04
	.zero		1


	//   ....[42]....
        /*0384*/ 	.word	0x00001a10
        /*0388*/ 	.word	0x000000ff
        /*038c*/ 	.word	0x00000040
        /*0390*/ 	.short	0x010a
        /*0392*/ 	.byte	0x08
	.zero		1


	//   ....[43]....
        /*0394*/ 	.word	0x00001a90
        /*0398*/ 	.word	0x000000ff
        /*039c*/ 	.word	0x00000040
        /*03a0*/ 	.short	0x010a
        /*03a2*/ 	.byte	0x11
	.zero		1


	//   ....[44]....
        /*03a4*/ 	.word	0x00001be0
        /*03a8*/ 	.word	0x000000ff
        /*03ac*/ 	.word	0x00000040
        /*03b0*/ 	.short	0x010a
        /*03b2*/ 	.byte	0x08
	.zero		1


	//   ....[45]....
        /*03b4*/ 	.word	0x00001d20
        /*03b8*/ 	.word	0x00000002
        /*03bc*/ 	.word	0x000000a0
        /*03c0*/ 	.short	0x010a
        /*03c2*/ 	.byte	0xff
	.zero		1


	//   ....[46]....
        /*03c4*/ 	.word	0x00001de0
        /*03c8*/ 	.word	0x00000002
        /*03cc*/ 	.word	0x00000000
        /*03d0*/ 	.short	0x0101
        /*03d2*/ 	.byte	0xff
	.zero		1


	//   ....[47]....
        /*03d4*/ 	.word	0x00002340
        /*03d8*/ 	.word	0x000000ff
        /*03dc*/ 	.word	0x00000000
        /*03e0*/ 	.short	0x010a
        /*03e2*/ 	.byte	0x05
	.zero		1


	//   ....[48]....
        /*03e4*/ 	.word	0x000023d0
        /*03e8*/ 	.word	0x000000ff
        /*03ec*/ 	.word	0x00000000
        /*03f0*/ 	.short	0x010a
        /*03f2*/ 	.byte	0x05
	.zero		1


	//   ....[49]....
        /*03f4*/ 	.word	0x00002460
        /*03f8*/ 	.word	0x000000ff
        /*03fc*/ 	.word	0x00000000
        /*0400*/ 	.short	0x010a
        /*0402*/ 	.byte	0x05
	.zero		1


	//   ....[50]....
        /*0404*/ 	.word	0x000024f0
        /*0408*/ 	.word	0x000000ff
        /*040c*/ 	.word	0x00000000
        /*0410*/ 	.short	0x010a
        /*0412*/ 	.byte	0x05
	.zero		1


	//   ....[51]....
        /*0414*/ 	.word	0x00002580
        /*0418*/ 	.word	0x000000ff
        /*041c*/ 	.word	0x00000000
        /*0420*/ 	.short	0x010a
        /*0422*/ 	.byte	0x05
	.zero		1


	//   ....[52]....
        /*0424*/ 	.word	0x00002610
        /*0428*/ 	.word	0x000000ff
        /*042c*/ 	.word	0x00000000
        /*0430*/ 	.short	0x010a
        /*0432*/ 	.byte	0x05
	.zero		1


	//   ....[53]....
        /*0434*/ 	.word	0x000026a0
        /*0438*/ 	.word	0x000000ff
        /*043c*/ 	.word	0x00000000
        /*0440*/ 	.short	0x010a
        /*0442*/ 	.byte	0x05
	.zero		1


	//   ....[54]....
        /*0444*/ 	.word	0x00002740
        /*0448*/ 	.word	0x00000000
        /*044c*/ 	.word	0x00000000
        /*0450*/ 	.short	0x010a
        /*0452*/ 	.byte	0xff
	.zero		1


	//   ....[55]....
        /*0454*/ 	.word	0x00002860
        /*0458*/ 	.word	0x00000000
        /*045c*/ 	.word	0x00000100
        /*0460*/ 	.short	0x010a
        /*0462*/ 	.byte	0xff
	.zero		1


	//   ....[56]....
        /*0464*/ 	.word	0x000028c0
        /*0468*/ 	.word	0x00000004
        /*046c*/ 	.word	0x00000000
        /*0470*/ 	.short	0x0101
        /*0472*/ 	.byte	0xff
	.zero		1


	//   ....[57]....
        /*0474*/ 	.word	0x000028e0
        /*0478*/ 	.word	0x000000ff
        /*047c*/ 	.word	0x000000b0
        /*0480*/ 	.short	0x010a
        /*0482*/ 	.byte	0x05
	.zero		1


	//   ....[58]....
        /*0484*/ 	.word	0x00002a00
        /*0488*/ 	.word	0x00000000
        /*048c*/ 	.word	0x000000a0
        /*0490*/ 	.short	0x010a
        /*0492*/ 	.byte	0xff
	.zero		1


	//   ....[59]....
        /*0494*/ 	.word	0x00002b10
        /*0498*/ 	.word	0x00000000
        /*049c*/ 	.word	0x00000000
        /*04a0*/ 	.short	0x0101
        /*04a2*/ 	.byte	0xff
	.zero		1


	//   ....[60]....
        /*04a4*/ 	.word	0x00002ba0
        /*04a8*/ 	.word	0x000000ff
        /*04ac*/ 	.word	0x000000b0
        /*04b0*/ 	.short	0x0106
        /*04b2*/ 	.byte	0x05
	.zero		1


	//   ....[61]....
        /*04b4*/ 	.word	0x00002bc0
        /*04b8*/ 	.word	0x000000ff
        /*04bc*/ 	.word	0x000000b0
        /*04c0*/ 	.short	0x010a
        /*04c2*/ 	.byte	0x05
	.zero		1


	//   ....[62]....
        /*04c4*/ 	.word	0x00002c50
        /*04c8*/ 	.word	0x000000ff
        /*04cc*/ 	.word	0x000000b0
        /*04d0*/ 	.short	0x0106
        /*04d2*/ 	.byte	0x04
	.zero		1


	//   ....[63]....
        /*04d4*/ 	.word	0x00002c90
        /*04d8*/ 	.word	0x00000000
        /*04dc*/ 	.word	0x000000b0
        /*04e0*/ 	.short	0x010a
        /*04e2*/ 	.byte	0xff
	.zero		1


	//   ....[64]....
        /*04e4*/ 	.word	0x000031b0
        /*04e8*/ 	.word	0x00000000
        /*04ec*/ 	.word	0x000000a0
        /*04f0*/ 	.short	0x010a
        /*04f2*/ 	.byte	0xff
	.zero		1


	//   ....[65]....
        /*04f4*/ 	.word	0x000032c0
        /*04f8*/ 	.word	0x00000003
        /*04fc*/ 	.word	0x00000000
        /*0500*/ 	.short	0x0101
        /*0502*/ 	.byte	0xff
	.zero		1


	//   ....[66]....
        /*0504*/ 	.word	0x000032d0
        /*0508*/ 	.word	0x000000ff
        /*050c*/ 	.word	0x00000000
        /*0510*/ 	.short	0x010a
        /*0512*/ 	.byte	0x06
	.zero		1


	//   ....[67]....
        /*0514*/ 	.word	0x000032f0
        /*0518*/ 	.word	0x000000ff
        /*051c*/ 	.word	0x000000e0
        /*0520*/ 	.short	0x010a
        /*0522*/ 	.byte	0x07
	.zero		1


	//   ....[68]....
        /*0524*/ 	.word	0x000033c0
        /*0528*/ 	.word	0x000000ff
        /*052c*/ 	.word	0x00000000
        /*0530*/ 	.short	0x010a
        /*0532*/ 	.byte	0x06
	.zero		1


	//   ....[69]....
        /*0534*/ 	.word	0x000034f0
        /*0538*/ 	.word	0x000000ff
        /*053c*/ 	.word	0x00000000
        /*0540*/ 	.short	0x010a
        /*0542*/ 	.byte	0x1a
	.zero		1


	//   ....[70]....
        /*0544*/ 	.word	0x00003790
        /*0548*/ 	.word	0x000000ff
        /*054c*/ 	.word	0x00000000
        /*0550*/ 	.short	0x010a
        /*0552*/ 	.byte	0x06
	.zero		1


	//   ....[71]....
        /*0554*/ 	.word	0x00003820
        /*0558*/ 	.word	0x000000ff
        /*055c*/ 	.word	0x00000000
        /*0560*/ 	.short	0x010a
        /*0562*/ 	.byte	0x06
	.zero		1


	//   ....[72]....
        /*0564*/ 	.word	0x000038b0
        /*0568*/ 	.word	0x000000ff
        /*056c*/ 	.word	0x00000000
        /*0570*/ 	.short	0x010a
        /*0572*/ 	.byte	0x06
	.zero		1


	//   ....[73]....
        /*0574*/ 	.word	0x00003940
        /*0578*/ 	.word	0x000000ff
        /*057c*/ 	.word	0x00000000
        /*0580*/ 	.short	0x010a
        /*0582*/ 	.byte	0x07
	.zero		1


	//   ....[74]....
        /*0584*/ 	.word	0x00003d80
        /*0588*/ 	.word	0x00000000
        /*058c*/ 	.word	0x000000a0
        /*0590*/ 	.short	0x010a
        /*0592*/ 	.byte	0xff
	.zero		1


	//   ....[75]....
        /*0594*/ 	.word	0x00003e70
        /*0598*/ 	.word	0x00000000
        /*059c*/ 	.word	0x00000000
        /*05a0*/ 	.short	0x0101
        /*05a2*/ 	.byte	0xff
	.zero		1


	//   ....[76]....
        /*05a4*/ 	.word	0x00004190
        /*05a8*/ 	.word	0x000000ff
        /*05ac*/ 	.word	0x00000098
        /*05b0*/ 	.short	0x010a
        /*05b2*/ 	.byte	0x06
	.zero		1


	//   ....[77]....
        /*05b4*/ 	.word	0x00004310
        /*05b8*/ 	.word	0x000000ff
        /*05bc*/ 	.word	0x00000088
        /*05c0*/ 	.short	0x010a
        /*05c2*/ 	.byte	0x06
	.zero		1


	//   ....[78]....
        /*05c4*/ 	.word	0x00004640
        /*05c8*/ 	.word	0x000000ff
        /*05cc*/ 	.word	0x00000080
        /*05d0*/ 	.short	0x010b
        /*05d2*/ 	.byte	0x06
	.zero		1


	//   ....[79]....
        /*05d4*/ 	.word	0x00004660
        /*05d8*/ 	.word	0x000000ff
        /*05dc*/ 	.word	0x00000000
        /*05e0*/ 	.short	0x0101
        /*05e2*/ 	.byte	0x25
	.zero		1


	//   ....[80]....
        /*05e4*/ 	.word	0x000046a0
        /*05e8*/ 	.word	0x00000000
        /*05ec*/ 	.word	0x00000088
        /*05f0*/ 	.short	0x010a
        /*05f2*/ 	.byte	0xff
	.zero		1


	//   ....[81]....
        /*05f4*/ 	.word	0x00004a10
        /*05f8*/ 	.word	0x00000000
        /*05fc*/ 	.word	0x000000a0
        /*0600*/ 	.short	0x010a
        /*0602*/ 	.byte	0xff
	.zero		1


	//   ....[82]....
        /*0604*/ 	.word	0x00004b20
        /*0608*/ 	.word	0x00000000
        /*060c*/ 	.word	0x00000000
        /*0610*/ 	.short	0x0101
        /*0612*/ 	.byte	0xff
	.zero		1


	//   ....[83]....
        /*0614*/ 	.word	0x000054c0
        /*0618*/ 	.word	0x000000ff
        /*061c*/ 	.word	0x00000080
        /*0620*/ 	.short	0x010a
        /*0622*/ 	.byte	0x2b
	.zero		1


	//   ....[84]....
        /*0624*/ 	.word	0x000054d0
        /*0628*/ 	.word	0x00000094
        /*062c*/ 	.word	0x000000c0
        /*0630*/ 	.short	0x010a
        /*0632*/ 	.byte	0xff
	.zero		1


	//   ....[85]....
        /*0634*/ 	.word	0x00005660
        /*0638*/ 	.word	0x000000ff
        /*063c*/ 	.word	0x00000080
        /*0640*/ 	.short	0x010a
        /*0642*/ 	.byte	0x2b
	.zero		1


	//   ....[86]....
        /*0644*/ 	.word	0x00005760
        /*0648*/ 	.word	0x000000ff
        /*064c*/ 	.word	0x00000000
        /*0650*/ 	.short	0x0101
        /*0652*/ 	.byte	0x04
	.zero		1


	//   ....[87]....
        /*0654*/ 	.word	0x000057c0
        /*0658*/ 	.word	0x00000094
        /*065c*/ 	.word	0x000000c0
        /*0660*/ 	.short	0x010a
        /*0662*/ 	.byte	0xff
	.zero		1


	//   ....[88]....
        /*0664*/ 	.word	0x00005b30
        /*0668*/ 	.word	0x000000ff
        /*066c*/ 	.word	0x00000000
        /*0670*/ 	.short	0x0101
        /*0672*/ 	.byte	0x05
	.zero		1


	//   ....[89]....
        /*0674*/ 	.word	0x00006d20
        /*0678*/ 	.word	0x00000003
        /*067c*/ 	.word	0x00000110
        /*0680*/ 	.short	0x010a
        /*0682*/ 	.byte	0xff
	.zero		1


	//   ....[90]....
        /*0684*/ 	.word	0x00006d80
        /*0688*/ 	.word	0x00000002
        /*068c*/ 	.word	0x00000040
        /*0690*/ 	.short	0x010a
        /*0692*/ 	.byte	0xff
	.zero		1


	//   ....[91]....
        /*0694*/ 	.word	0x00006de0
        /*0698*/ 	.word	0x00000002
        /*069c*/ 	.word	0x00000040
        /*06a0*/ 	.short	0x010a
        /*06a2*/ 	.byte	0xff
	.zero		1


	//   ....[92]....
        /*06a4*/ 	.word	0x00006e30
        /*06a8*/ 	.word	0x00000002
        /*06ac*/ 	.word	0x000000a0
        /*06b0*/ 	.short	0x010a
        /*06b2*/ 	.byte	0xff
	.zero		1


	//   ....[93]....
        /*06b4*/ 	.word	0x00006e90
        /*06b8*/ 	.word	0x00000000
        /*06bc*/ 	.word	0x00000000
        /*06c0*/ 	.short	0x010a
        /*06c2*/ 	.byte	0xff
	.zero		1


	//   ....[94]....
        /*06c4*/ 	.word	0x00006ef0
        /*06c8*/ 	.word	0x00000000
        /*06cc*/ 	.word	0x00000000
        /*06d0*/ 	.short	0x010a
        /*06d2*/ 	.byte	0xff
	.zero		1


	//   ....[95]....
        /*06d4*/ 	.word	0x00006f50
        /*06d8*/ 	.word	0x00000000
        /*06dc*/ 	.word	0x00000000
        /*06e0*/ 	.short	0x010a
        /*06e2*/ 	.byte	0xff
	.zero		1


	//   ....[96]....
        /*06e4*/ 	.word	0x00006fb0
        /*06e8*/ 	.word	0x00000000
        /*06ec*/ 	.word	0x00000000
        /*06f0*/ 	.short	0x010a
        /*06f2*/ 	.byte	0xff
	.zero		1


	//   ....[97]....
        /*06f4*/ 	.word	0x00007010
        /*06f8*/ 	.word	0x00000000
        /*06fc*/ 	.word	0x00000000
        /*0700*/ 	.short	0x010a
        /*0702*/ 	.byte	0xff
	.zero		1


	//   ....[98]....
        /*0704*/ 	.word	0x00007070
        /*0708*/ 	.word	0x00000000
        /*070c*/ 	.word	0x00000000
        /*0710*/ 	.short	0x010a
        /*0712*/ 	.byte	0xff
	.zero		1


	//   ....[99]....
        /*0714*/ 	.word	0x000070d0
        /*0718*/ 	.word	0x00000000
        /*071c*/ 	.word	0x00000000
        /*0720*/ 	.short	0x010a
        /*0722*/ 	.byte	0xff
	.zero		1


	//   ....[100]....
        /*0724*/ 	.word	0x00007120
        /*0728*/ 	.word	0x00000000
        /*072c*/ 	.word	0x00000100
        /*0730*/ 	.short	0x010a
        /*0732*/ 	.byte	0xff
	.zero		1


	//   ....[101]....
        /*0734*/ 	.word	0x00007180
        /*0738*/ 	.word	0x00000000
        /*073c*/ 	.word	0x000000b0
        /*0740*/ 	.short	0x010a
        /*0742*/ 	.byte	0xff
	.zero		1


	//   ....[102]....
        /*0744*/ 	.word	0x000071d0
        /*0748*/ 	.word	0x00000000
        /*074c*/ 	.word	0x000000a0
        /*0750*/ 	.short	0x010a
        /*0752*/ 	.byte	0xff
	.zero		1


	//   ....[103]....
        /*0754*/ 	.word	0x00007230
        /*0758*/ 	.word	0x00000000
        /*075c*/ 	.word	0x000000b0
        /*0760*/ 	.short	0x010a
        /*0762*/ 	.byte	0xff
	.zero		1


	//   ....[104]....
        /*0764*/ 	.word	0x00007280
        /*0768*/ 	.word	0x00000000
        /*076c*/ 	.word	0x000000a0
        /*0770*/ 	.short	0x010a
        /*0772*/ 	.byte	0xff
	.zero		1


	//   ....[105]....
        /*0774*/ 	.word	0x000072e0
        /*0778*/ 	.word	0x00000003
        /*077c*/ 	.word	0x000000e0
        /*0780*/ 	.short	0x010a
        /*0782*/ 	.byte	0xff
	.zero		1


	//   ....[106]....
        /*0784*/ 	.word	0x00007340
        /*0788*/ 	.word	0x00000000
        /*078c*/ 	.word	0x00000000
        /*0790*/ 	.short	0x010a
        /*0792*/ 	.byte	0xff
	.zero		1


	//   ....[107]....
        /*0794*/ 	.word	0x000073a0
        /*0798*/ 	.word	0x00000000
        /*079c*/ 	.word	0x00000000
        /*07a0*/ 	.short	0x010a
        /*07a2*/ 	.byte	0xff
	.zero		1


	//   ....[108]....
        /*07a4*/ 	.word	0x00007400
        /*07a8*/ 	.word	0x00000000
        /*07ac*/ 	.word	0x00000000
        /*07b0*/ 	.short	0x010a
        /*07b2*/ 	.byte	0xff
	.zero		1


	//   ....[109]....
        /*07b4*/ 	.word	0x00007460
        /*07b8*/ 	.word	0x00000000
        /*07bc*/ 	.word	0x00000000
        /*07c0*/ 	.short	0x010a
        /*07c2*/ 	.byte	0xff
	.zero		1


	//   ....[110]....
        /*07c4*/ 	.word	0x000074c0
        /*07c8*/ 	.word	0x00000000
        /*07cc*/ 	.word	0x00000000
        /*07d0*/ 	.short	0x010a
        /*07d2*/ 	.byte	0xff
	.zero		1


	//   ....[111]....
        /*07d4*/ 	.word	0x00007510
        /*07d8*/ 	.word	0x00000000
        /*07dc*/ 	.word	0x000000a0
        /*07e0*/ 	.short	0x010a
        /*07e2*/ 	.byte	0xff
	.zero		1


	//   ....[112]....
        /*07e4*/ 	.word	0x00007570
        /*07e8*/ 	.word	0x00000000
        /*07ec*/ 	.word	0x00000098
        /*07f0*/ 	.short	0x010a
        /*07f2*/ 	.byte	0xff
	.zero		1


	//   ....[113]....
        /*07f4*/ 	.word	0x000075d0
        /*07f8*/ 	.word	0x00000003
        /*07fc*/ 	.word	0x00000088
        /*0800*/ 	.short	0x010a
        /*0802*/ 	.byte	0xff
	.zero		1


	//   ....[114]....
        /*0804*/ 	.word	0x00007620
        /*0808*/ 	.word	0x00000000
        /*080c*/ 	.word	0x000000a0
        /*0810*/ 	.short	0x010a
        /*0812*/ 	.byte	0xff
	.zero		1


	//   ....[115]....
        /*0814*/ 	.word	0x00007680
        /*0818*/ 	.word	0x00000000
        /*081c*/ 	.word	0x00000080
        /*0820*/ 	.short	0x010a
        /*0822*/ 	.byte	0xff
	.zero		1


	//   ....[116]....
        /*0824*/ 	.word	0x000076d0
        /*0828*/ 	.word	0x00000094
        /*082c*/ 	.word	0x000000c0
        /*0830*/ 	.short	0x010a
        /*0832*/ 	.byte	0xff
	.zero		1


	//----- nvinfo : EIATTR_NUM_MBARRIERS
	.align		4
.L_47:
        /*0834*/ 	.byte	0x03, 0x38
        /*0836*/ 	.short	0x0024


	//----- nvinfo : EIATTR_EXIT_INSTR_OFFSETS
	.align		4
        /*0838*/ 	.byte	0x04, 0x1c
        /*083a*/ 	.short	(.L_49 - .L_48)


	//   ....[0]....
.L_48:
        /*083c*/ 	.word	0x00002770


	//   ....[1]....
        /*0840*/ 	.word	0x00002c60


	//   ....[2]....
        /*0844*/ 	.word	0x00002cc0


	//   ....[3]....
        /*0848*/ 	.word	0x00003ba0


	//   ....[4]....
        /*084c*/ 	.word	0x000046d0


	//   ....[5]....
        /*0850*/ 	.word	0x00004710


	//   ....[6]....
        /*0854*/ 	.word	0x00006d10


	//----- nvinfo : EIATTR_MAX_THREADS
	.align		4
.L_49:
        /*0858*/ 	.byte	0x04, 0x05
        /*085a*/ 	.short	(.L_51 - .L_50)
.L_50:
        /*085c*/ 	.word	0x00000100
        /*0860*/ 	.word	0x00000001
        /*0864*/ 	.word	0x00000001


	//----- nvinfo : EIATTR_CRS_STACK_SIZE
	.align		4
.L_51:
        /*0868*/ 	.byte	0x04, 0x1e
        /*086a*/ 	.short	(.L_53 - .L_52)
.L_52:
        /*086c*/ 	.word	0x00000000


	//----- nvinfo : EIATTR_CBANK_PARAM_SIZE
	.align		4
.L_53:
        /*0870*/ 	.byte	0x03, 0x19
        /*0872*/ 	.short	0x0800


	//----- nvinfo : EIATTR_PARAM_CBANK
	.align		4
        /*0874*/ 	.byte	0x04, 0x0a
        /*0876*/ 	.short	(.L_55 - .L_54)
	.align		4
.L_54:
        /*0878*/ 	.word	index@(.nv.constant0._ZN7cutlass13device_kernelINS_4gemm6kernel13GemmUniversalIN4cute5tupleIJiiiiEEENS1_10collective13CollectiveMmaINS1_35MainloopSm100TmaUmmaWarpSpecializedILi8ELi2ELi4ENS5_IJNS4_1CILi1EEESB_SB_EEEEENS5_IJNSA_ILi128EEENSA_ILi64EEESE_EEEaNS5_IJSB_llEEEaSH_NS4_8TiledMMAINS4_8MMA_AtomIJNS4_15SM100_MMA_S8_SSIaaiLi128ELi64ELNS4_4UMMA5MajorE1ELSM_1ELNSL_8SaturateE0EEEEEENS4_6LayoutISC_NS5_IJNSA_ILi0EEESR_SR_EEEEENS5_IJNS4_10UnderscoreESU_SU_EEEEENS4_13SM90_TMA_LOADENS4_14ComposedLayoutINS4_7SwizzleILi3ELi4ELi3EEENS4_18smem_ptr_flag_bitsILi8EEENSQ_INS5_IJSE_NSA_ILi8EEEEEENS5_IJSB_SE_EEEEEEEvNS4_8identityESX_NSY_INSZ_ILi2ELi4ELi3EEES12_NSQ_INS5_IJSF_S13_EEENS5_IJSB_SF_EEEEEEEvS18_EENS_8epilogue10collective18CollectiveEpilogueINS1F_23Sm100TmaWarpSpecializedILi1ELi1ELi64ELb0ELb0EEEJSG_NS5_IJNSQ_ISE_SB_EENSQ_ISF_SB_EEEEEaNS5_IJlSB_lEEEaS1N_NS1F_6fusion15FusionCallbacksIS1J_NS1O_17LinearCombinationIaiaiLNS_15FloatRoundStyleE2EEESG_S1M_JEEENS4_5SM1004TMEM4LOAD26SM100_TMEM_LOAD_32dp32b64xESX_NSY_IS19_S12_NSQ_INS5_IJS13_SF_EEENS5_IJSF_SB_EEEEEEENS4_39AutoVectorizingCopyWithAssumedAlignmentILi128EEENS4_14SM90_TMA_STOREES21_S23_S23_EEEvvEEEEvNT_6ParamsE)
        /*087c*/ 	.short	0x0380
        /*087e*/ 	.short	0x0800


	//----- nvinfo : EIATTR_SW_WAR
	.align		4
.L_55:
        /*0880*/ 	.byte	0x04, 0x36
        /*0882*/ 	.short	(.L_57 - .L_56)
.L_56:
        /*0884*/ 	.word	0x00000008
.L_57:


//--------------------- .nv.callgraph             --------------------------
	.section	.nv.callgraph,"",@"SHT_CUDA_CALLGRAPH"
	.align	4
	.sectionentsize	8
	.align		4
        /*0000*/ 	.word	0x00000000
	.align		4
        /*0004*/ 	.word	0xffffffff
	.align		4
        /*0008*/ 	.word	index@(_ZN7cutlass13device_kernelINS_4gemm6kernel13GemmUniversalIN4cute5tupleIJiiiiEEENS1_10collective13CollectiveMmaINS1_35MainloopSm100TmaUmmaWarpSpecializedILi8ELi2ELi4ENS5_IJNS4_1CILi1EEESB_SB_EEEEENS5_IJNSA_ILi128EEENSA_ILi64EEESE_EEEaNS5_IJSB_llEEEaSH_NS4_8TiledMMAINS4_8MMA_AtomIJNS4_15SM100_MMA_S8_SSIaaiLi128ELi64ELNS4_4UMMA5MajorE1ELSM_1ELNSL_8SaturateE0EEEEEENS4_6LayoutISC_NS5_IJNSA_ILi0EEESR_SR_EEEEENS5_IJNS4_10UnderscoreESU_SU_EEEEENS4_13SM90_TMA_LOADENS4_14ComposedLayoutINS4_7SwizzleILi3ELi4ELi3EEENS4_18smem_ptr_flag_bitsILi8EEENSQ_INS5_IJSE_NSA_ILi8EEEEEENS5_IJSB_SE_EEEEEEEvNS4_8identityESX_NSY_INSZ_ILi2ELi4ELi3EEES12_NSQ_INS5_IJSF_S13_EEENS5_IJSB_SF_EEEEEEEvS18_EENS_8epilogue10collective18CollectiveEpilogueINS1F_23Sm100TmaWarpSpecializedILi1ELi1ELi64ELb0ELb0EEEJSG_NS5_IJNSQ_ISE_SB_EENSQ_ISF_SB_EEEEEaNS5_IJlSB_lEEEaS1N_NS1F_6fusion15FusionCallbacksIS1J_NS1O_17LinearCombinationIaiaiLNS_15FloatRoundStyleE2EEESG_S1M_JEEENS4_5SM1004TMEM4LOAD26SM100_TMEM_LOAD_32dp32b64xESX_NSY_IS19_S12_NSQ_INS5_IJS13_SF_EEENS5_IJSF_SB_EEEEEEENS4_39AutoVectorizingCopyWithAssumedAlignmentILi128EEENS4_14SM90_TMA_STOREES21_S23_S23_EEEvvEEEEvNT_6ParamsE)
	.align		4
        /*000c*/ 	.word	index@(__assertfail)
	.align		4
        /*0010*/ 	.word	0x00000000
	.align		4
        /*0014*/ 	.word	0xfffffffe
	.align		4
        /*0018*/ 	.word	0x00000000
	.align		4
        /*001c*/ 	.word	0xfffffffd
	.align		4
        /*0020*/ 	.word	0x00000000
	.align		4
        /*0024*/ 	.word	0xfffffffc


//--------------------- .nv.constant4             --------------------------
	.section	.nv.constant4,"a",@progbits
	.align	8
	.align		8
.nv.constant4:
        /*0000*/ 	.dword	__assertfail
	.align		8
        /*0008*/ 	.dword	__unnamed_1
	.align		8
        /*0010*/ 	.dword	__unnamed_2
	.align		8
        /*0018*/ 	.dword	_ZN40_INTERNAL_b3a5e77e_4_k_cu_5068850f_334194cuda3std3__45__cpo5beginE
	.align		8
        /*0020*/ 	.dword	_ZN40_INTERNAL_b3a5e77e_4_k_cu_5068850f_334194cuda3std3__45__cpo3endE
	.align		8
        /*0028*/ 	.dword	_ZN40_INTERNAL_b3a5e77e_4_k_cu_5068850f_334194cuda3std3__45__cpo6cbeginE
	.align		8
        /*0030*/ 	.dword	_ZN40_INTERNAL_b3a5e77e_4_k_cu_5068850f_334194cuda3std3__45__cpo4cendE
	.align		8
        /*0038*/ 	.dword	_ZN40_INTERNAL_b3a5e77e_4_k_cu_5068850f_334194cuda3std3__442_GLOBAL__N__b3a5e77e_4_k_cu_5068850f_334196ignoreE
	.align		8
        /*0040*/ 	.dword	_ZN40_INTERNAL_b3a5e77e_4_k_cu_5068850f_334194cuda3std3__419piecewise_constructE
	.align		8
        /*0048*/ 	.dword	_ZN40_INTERNAL_b3a5e77e_4_k_cu_5068850f_334194cuda3std3__48in_placeE
	.align		8
        /*0050*/ 	.dword	_ZN40_INTERNAL_b3a5e77e_4_k_cu_5068850f_334194cuda3std6ranges3__45__cpo4swapE
	.align		8
        /*0058*/ 	.dword	_ZN40_INTERNAL_b3a5e77e_4_k_cu_5068850f_334194cuda3std6ranges3__45__cpo9iter_moveE
	.align		8
        /*0060*/ 	.dword	_ZN40_INTERNAL_b3a5e77e_4_k_cu_5068850f_334194cute7productE
	.align		8
        /*0068*/ 	.dword	_ZN40_INTERNAL_b3a5e77e_4_k_cu_5068850f_334194cute1_E
	.align		8
        /*0070*/ 	.dword	$str$25
	.align		8
        /*0078*/ 	.dword	$str$26
	.align		8
        /*0080*/ 	.dword	$str$27
	.align		8
        /*0088*/ 	.dword	$str$28


//--------------------- .text._ZN7cutlass13device_kernelINS_4gemm6kernel13GemmUniversalIN4cute5tupleIJiiiiEEENS1_10collective13CollectiveMmaINS1_35MainloopSm100TmaUmmaWarpSpecializedILi8ELi2ELi4ENS5_IJNS4_1CILi1EEESB_SB_EEEEENS5_IJNSA_ILi128EEENSA_ILi64EEESE_EEEaNS5_IJSB_llEEEaSH_NS4_8TiledMMAINS4_8MMA_AtomIJNS4_15SM100_MMA_S8_SSIaaiLi128ELi64ELNS4_4UMMA5MajorE1ELSM_1ELNSL_8SaturateE0EEEEEENS4_6LayoutISC_NS5_IJNSA_ILi0EEESR_SR_EEEEENS5_IJNS4_10UnderscoreESU_SU_EEEEENS4_13SM90_TMA_LOADENS4_14ComposedLayoutINS4_7SwizzleILi3ELi4ELi3EEENS4_18smem_ptr_flag_bitsILi8EEENSQ_INS5_IJSE_NSA_ILi8EEEEEENS5_IJSB_SE_EEEEEEEvNS4_8identityESX_NSY_INSZ_ILi2ELi4ELi3EEES12_NSQ_INS5_IJSF_S13_EEENS5_IJSB_SF_EEEEEEEvS18_EENS_8epilogue10collective18CollectiveEpilogueINS1F_23Sm100TmaWarpSpecializedILi1ELi1ELi64ELb0ELb0EEEJSG_NS5_IJNSQ_ISE_SB_EENSQ_ISF_SB_EEEEEaNS5_IJlSB_lEEEaS1N_NS1F_6fusion15FusionCallbacksIS1J_NS1O_17LinearCombinationIaiaiLNS_15FloatRoundStyleE2EEESG_S1M_JEEENS4_5SM1004TMEM4LOAD26SM100_TMEM_LOAD_32dp32b64xESX_NSY_IS19_S12_NSQ_INS5_IJS13_SF_EEENS5_IJSF_SB_EEEEEEENS4_39AutoVectorizingCopyWithAssumedAlignmentILi128EEENS4_14SM90_TMA_STOREES21_S23_S23_EEEvvEEEEvNT_6ParamsE --------------------------
	.section	.text._ZN7cutlass13device_kernelINS_4gemm6kernel13GemmUniversalIN4cute5tupleIJiiiiEEENS1_10collective13CollectiveMmaINS1_35MainloopSm100TmaUmmaWarpSpecializedILi8ELi2ELi4ENS5_IJNS4_1CILi1EEESB_SB_EEEEENS5_IJNSA_ILi128EEENSA_ILi64EEESE_EEEaNS5_IJSB_llEEEaSH_NS4_8TiledMMAINS4_8MMA_AtomIJNS4_15SM100_MMA_S8_SSIaaiLi128ELi64ELNS4_4UMMA5MajorE1ELSM_1ELNSL_8SaturateE0EEEEEENS4_6LayoutISC_NS5_IJNSA_ILi0EEESR_SR_EEEEENS5_IJNS4_10UnderscoreESU_SU_EEEEENS4_13SM90_TMA_LOADENS4_14ComposedLayoutINS4_7SwizzleILi3ELi4ELi3EEENS4_18smem_ptr_flag_bitsILi8EEENSQ_INS5_IJSE_NSA_ILi8EEEEEENS5_IJSB_SE_EEEEEEEvNS4_8identityESX_NSY_INSZ_ILi2ELi4ELi3EEES12_NSQ_INS5_IJSF_S13_EEENS5_IJSB_SF_EEEEEEEvS18_EENS_8epilogue10collective18CollectiveEpilogueINS1F_23Sm100TmaWarpSpecializedILi1ELi1ELi64ELb0ELb0EEEJSG_NS5_IJNSQ_ISE_SB_EENSQ_ISF_SB_EEEEEaNS5_IJlSB_lEEEaS1N_NS1F_6fusion15FusionCallbacksIS1J_NS1O_17LinearCombinationIaiaiLNS_15FloatRoundStyleE2EEESG_S1M_JEEENS4_5SM1004TMEM4LOAD26SM100_TMEM_LOAD_32dp32b64xESX_NSY_IS19_S12_NSQ_INS5_IJS13_SF_EEENS5_IJSF_SB_EEEEEEENS4_39AutoVectorizingCopyWithAssumedAlignmentILi128EEENS4_14SM90_TMA_STOREES21_S23_S23_EEEvvEEEEvNT_6ParamsE,"ax",@progbits
	.align	128
.text._ZN7cutlass13device_kernelINS_4gemm6kernel13GemmUniversalIN4cute5tupleIJiiiiEEENS1_10collective13CollectiveMmaINS1_35MainloopSm100TmaUmmaWarpSpecializedILi8ELi2ELi4ENS5_IJNS4_1CILi1EEESB_SB_EEEEENS5_IJNSA_ILi128EEENSA_ILi64EEESE_EEEaNS5_IJSB_llEEEaSH_NS4_8TiledMMAINS4_8MMA_AtomIJNS4_15SM100_MMA_S8_SSIaaiLi128ELi64ELNS4_4UMMA5MajorE1ELSM_1ELNSL_8SaturateE0EEEEEENS4_6LayoutISC_NS5_IJNSA_ILi0EEESR_SR_EEEEENS5_IJNS4_10UnderscoreESU_SU_EEEEENS4_13SM90_TMA_LOADENS4_14ComposedLayoutINS4_7SwizzleILi3ELi4ELi3EEENS4_18smem_ptr_flag_bitsILi8EEENSQ_INS5_IJSE_NSA_ILi8EEEEEENS5_IJSB_SE_EEEEEEEvNS4_8identityESX_NSY_INSZ_ILi2ELi4ELi3EEES12_NSQ_INS5_IJSF_S13_EEENS5_IJSB_SF_EEEEEEEvS18_EENS_8epilogue10collective18CollectiveEpilogueINS1F_23Sm100TmaWarpSpecializedILi1ELi1ELi64ELb0ELb0EEEJSG_NS5_IJNSQ_ISE_SB_EENSQ_ISF_SB_EEEEEaNS5_IJlSB_lEEEaS1N_NS1F_6fusion15FusionCallbacksIS1J_NS1O_17LinearCombinationIaiaiLNS_15FloatRoundStyleE2EEESG_S1M_JEEENS4_5SM1004TMEM4LOAD26SM100_TMEM_LOAD_32dp32b64xESX_NSY_IS19_S12_NSQ_INS5_IJS13_SF_EEENS5_IJSF_SB_EEEEEEENS4_39AutoVectorizingCopyWithAssumedAlignmentILi128EEENS4_14SM90_TMA_STOREES21_S23_S23_EEEvvEEEEvNT_6ParamsE:
        .type           _ZN7cutlass13device_kernelINS_4gemm6kernel13GemmUniversalIN4cute5tupleIJiiiiEEENS1_10collective13CollectiveMmaINS1_35MainloopSm100TmaUmmaWarpSpecializedILi8ELi2ELi4ENS5_IJNS4_1CILi1EEESB_SB_EEEEENS5_IJNSA_ILi128EEENSA_ILi64EEESE_EEEaNS5_IJSB_llEEEaSH_NS4_8TiledMMAINS4_8MMA_AtomIJNS4_15SM100_MMA_S8_SSIaaiLi128ELi64ELNS4_4UMMA5MajorE1ELSM_1ELNSL_8SaturateE0EEEEEENS4_6LayoutISC_NS5_IJNSA_ILi0EEESR_SR_EEEEENS5_IJNS4_10UnderscoreESU_SU_EEEEENS4_13SM90_TMA_LOADENS4_14ComposedLayoutINS4_7SwizzleILi3ELi4ELi3EEENS4_18smem_ptr_flag_bitsILi8EEENSQ_INS5_IJSE_NSA_ILi8EEEEEENS5_IJSB_SE_EEEEEEEvNS4_8identityESX_NSY_INSZ_ILi2ELi4ELi3EEES12_NSQ_INS5_IJSF_S13_EEENS5_IJSB_SF_EEEEEEEvS18_EENS_8epilogue10collective18CollectiveEpilogueINS1F_23Sm100TmaWarpSpecializedILi1ELi1ELi64ELb0ELb0EEEJSG_NS5_IJNSQ_ISE_SB_EENSQ_ISF_SB_EEEEEaNS5_IJlSB_lEEEaS1N_NS1F_6fusion15FusionCallbacksIS1J_NS1O_17LinearCombinationIaiaiLNS_15FloatRoundStyleE2EEESG_S1M_JEEENS4_5SM1004TMEM4LOAD26SM100_TMEM_LOAD_32dp32b64xESX_NSY_IS19_S12_NSQ_INS5_IJS13_SF_EEENS5_IJSF_SB_EEEEEEENS4_39AutoVectorizingCopyWithAssumedAlignmentILi128EEENS4_14SM90_TMA_STOREES21_S23_S23_EEEvvEEEEvNT_6ParamsE,@function
        .size           _ZN7cutlass13device_kernelINS_4gemm6kernel13GemmUniversalIN4cute5tupleIJiiiiEEENS1_10collective13CollectiveMmaINS1_35MainloopSm100TmaUmmaWarpSpecializedILi8ELi2ELi4ENS5_IJNS4_1CILi1EEESB_SB_EEEEENS5_IJNSA_ILi128EEENSA_ILi64EEESE_EEEaNS5_IJSB_llEEEaSH_NS4_8TiledMMAINS4_8MMA_AtomIJNS4_15SM100_MMA_S8_SSIaaiLi128ELi64ELNS4_4UMMA5MajorE1ELSM_1ELNSL_8SaturateE0EEEEEENS4_6LayoutISC_NS5_IJNSA_ILi0EEESR_SR_EEEEENS5_IJNS4_10UnderscoreESU_SU_EEEEENS4_13SM90_TMA_LOADENS4_14ComposedLayoutINS4_7SwizzleILi3ELi4ELi3EEENS4_18smem_ptr_flag_bitsILi8EEENSQ_INS5_IJSE_NSA_ILi8EEEEEENS5_IJSB_SE_EEEEEEEvNS4_8identityESX_NSY_INSZ_ILi2ELi4ELi3EEES12_NSQ_INS5_IJSF_S13_EEENS5_IJSB_SF_EEEEEEEvS18_EENS_8epilogue10collective18CollectiveEpilogueINS1F_23Sm100TmaWarpSpecializedILi1ELi1ELi64ELb0ELb0EEEJSG_NS5_IJNSQ_ISE_SB_EENSQ_ISF_SB_EEEEEaNS5_IJlSB_lEEEaS1N_NS1F_6fusion15FusionCallbacksIS1J_NS1O_17LinearCombinationIaiaiLNS_15FloatRoundStyleE2EEESG_S1M_JEEENS4_5SM1004TMEM4LOAD26SM100_TMEM_LOAD_32dp32b64xESX_NSY_IS19_S12_NSQ_INS5_IJS13_SF_EEENS5_IJSF_SB_EEEEEEENS4_39AutoVectorizingCopyWithAssumedAlignmentILi128EEENS4_14SM90_TMA_STOREES21_S23_S23_EEEvvEEEEvNT_6ParamsE,(.L_x_140 - _ZN7cutlass13device_kernelINS_4gemm6kernel13GemmUniversalIN4cute5tupleIJiiiiEEENS1_10collective13CollectiveMmaINS1_35MainloopSm100TmaUmmaWarpSpecializedILi8ELi2ELi4ENS5_IJNS4_1CILi1EEESB_SB_EEEEENS5_IJNSA_ILi128EEENSA_ILi64EEESE_EEEaNS5_IJSB_llEEEaSH_NS4_8TiledMMAINS4_8MMA_AtomIJNS4_15SM100_MMA_S8_SSIaaiLi128ELi64ELNS4_4UMMA5MajorE1ELSM_1ELNSL_8SaturateE0EEEEEENS4_6LayoutISC_NS5_IJNSA_ILi0EEESR_SR_EEEEENS5_IJNS4_10UnderscoreESU_SU_EEEEENS4_13SM90_TMA_LOADENS4_14ComposedLayoutINS4_7SwizzleILi3ELi4ELi3EEENS4_18smem_ptr_flag_bitsILi8EEENSQ_INS5_IJSE_NSA_ILi8EEEEEENS5_IJSB_SE_EEEEEEEvNS4_8identityESX_NSY_INSZ_ILi2ELi4ELi3EEES12_NSQ_INS5_IJSF_S13_EEENS5_IJSB_SF_EEEEEEEvS18_EENS_8epilogue10collective18CollectiveEpilogueINS1F_23Sm100TmaWarpSpecializedILi1ELi1ELi64ELb0ELb0EEEJSG_NS5_IJNSQ_ISE_SB_EENSQ_ISF_SB_EEEEEaNS5_IJlSB_lEEEaS1N_NS1F_6fusion15FusionCallbacksIS1J_NS1O_17LinearCombinationIaiaiLNS_15FloatRoundStyleE2EEESG_S1M_JEEENS4_5SM1004TMEM4LOAD26SM100_TMEM_LOAD_32dp32b64xESX_NSY_IS19_S12_NSQ_INS5_IJS13_SF_EEENS5_IJSF_SB_EEEEEEENS4_39AutoVectorizingCopyWithAssumedAlignmentILi128EEENS4_14SM90_TMA_STOREES21_S23_S23_EEEvvEEEEvNT_6ParamsE)
        .other          _ZN7cutlass13device_kernelINS_4gemm6kernel13GemmUniversalIN4cute5tupleIJiiiiEEENS1_10collective13CollectiveMmaINS1_35MainloopSm100TmaUmmaWarpSpecializedILi8ELi2ELi4ENS5_IJNS4_1CILi1EEESB_SB_EEEEENS5_IJNSA_ILi128EEENSA_ILi64EEESE_EEEaNS5_IJSB_llEEEaSH_NS4_8TiledMMAINS4_8MMA_AtomIJNS4_15SM100_MMA_S8_SSIaaiLi128ELi64ELNS4_4UMMA5MajorE1ELSM_1ELNSL_8SaturateE0EEEEEENS4_6LayoutISC_NS5_IJNSA_ILi0EEESR_SR_EEEEENS5_IJNS4_10UnderscoreESU_SU_EEEEENS4_13SM90_TMA_LOADENS4_14ComposedLayoutINS4_7SwizzleILi3ELi4ELi3EEENS4_18smem_ptr_flag_bitsILi8EEENSQ_INS5_IJSE_NSA_ILi8EEEEEENS5_IJSB_SE_EEEEEEEvNS4_8identityESX_NSY_INSZ_ILi2ELi4ELi3EEES12_NSQ_INS5_IJSF_S13_EEENS5_IJSB_SF_EEEEEEEvS18_EENS_8epilogue10collective18CollectiveEpilogueINS1F_23Sm100TmaWarpSpecializedILi1ELi1ELi64ELb0ELb0EEEJSG_NS5_IJNSQ_ISE_SB_EENSQ_ISF_SB_EEEEEaNS5_IJlSB_lEEEaS1N_NS1F_6fusion15FusionCallbacksIS1J_NS1O_17LinearCombinationIaiaiLNS_15FloatRoundStyleE2EEESG_S1M_JEEENS4_5SM1004TMEM4LOAD26SM100_TMEM_LOAD_32dp32b64xESX_NSY_IS19_S12_NSQ_INS5_IJS13_SF_EEENS5_IJSF_SB_EEEEEEENS4_39AutoVectorizingCopyWithAssumedAlignmentILi128EEENS4_14SM90_TMA_STOREES21_S23_S23_EEEvvEEEEvNT_6ParamsE,@"STO_CUDA_ENTRY STV_DEFAULT"
_ZN7cutlass13device_kernelINS_4gemm6kernel13GemmUniversalIN4cute5tupleIJiiiiEEENS1_10collective13CollectiveMmaINS1_35MainloopSm100TmaUmmaWarpSpecializedILi8ELi2ELi4ENS5_IJNS4_1CILi1EEESB_SB_EEEEENS5_IJNSA_ILi128EEENSA_ILi64EEESE_EEEaNS5_IJSB_llEEEaSH_NS4_8TiledMMAINS4_8MMA_AtomIJNS4_15SM100_MMA_S8_SSIaaiLi128ELi64ELNS4_4UMMA5MajorE1ELSM_1ELNSL_8SaturateE0EEEEEENS4_6LayoutISC_NS5_IJNSA_ILi0EEESR_SR_EEEEENS5_IJNS4_10UnderscoreESU_SU_EEEEENS4_13SM90_TMA_LOADENS4_14ComposedLayoutINS4_7SwizzleILi3ELi4ELi3EEENS4_18smem_ptr_flag_bitsILi8EEENSQ_INS5_IJSE_NSA_ILi8EEEEEENS5_IJSB_SE_EEEEEEEvNS4_8identityESX_NSY_INSZ_ILi2ELi4ELi3EEES12_NSQ_INS5_IJSF_S13_EEENS5_IJSB_SF_EEEEEEEvS18_EENS_8epilogue10collective18CollectiveEpilogueINS1F_23Sm100TmaWarpSpecializedILi1ELi1ELi64ELb0ELb0EEEJSG_NS5_IJNSQ_ISE_SB_EENSQ_ISF_SB_EEEEEaNS5_IJlSB_lEEEaS1N_NS1F_6fusion15FusionCallbacksIS1J_NS1O_17LinearCombinationIaiaiLNS_15FloatRoundStyleE2EEESG_S1M_JEEENS4_5SM1004TMEM4LOAD26SM100_TMEM_LOAD_32dp32b64xESX_NSY_IS19_S12_NSQ_INS5_IJS13_SF_EEENS5_IJSF_SB_EEEEEEENS4_39AutoVectorizingCopyWithAssumedAlignmentILi128EEENS4_14SM90_TMA_STOREES21_S23_S23_EEEvvEEEEvNT_6ParamsE:
[----:B------:R-:W1:Y:S01]  /*0000*/  LDC R1, c[0x0][0x37c] ;  /* 0x0000df00ff017b82 */ /* 0x000e620000000800 */
[----:B------:R-:W2:Y:S01]  /*0010*/  S2R R176, SR_TID.X ;  /* 0x0000000000b07919 */ /* 0x000ea20000002100 */
[----:B------:R-:W3:Y:S01]  /*0020*/  LDCU.64 UR4, c[0x0][0x890] ;  /* 0x00011200ff0477ac */ /* 0x000ee20008000a00 */
[----:B------:R-:W-:Y:S02]  /*0030*/  PRMT R168, RZ, 0x7610, R168 ;  /* 0x00007610ffa87816 */ /* 0x000fe400000000a8 */
[----:B------:R-:W-:Y:S01]  /*0040*/  ELECT P5, URZ, PT ;  /* 0x0000000000ff782f */ /* 0x000fe200038a0000 */
[----:B------:R-:W4:Y:S01]  /*0050*/  LDCU.64 UR40, c[0x0][0x358] ;  /* 0x00006b00ff2877ac */ /* 0x000f220008000a00 */
[----:B---3--:R-:W-:-:S04]  /*0060*/  UISETP.NE.U32.AND UP0, UPT, UR4, URZ, UPT ;  /* 0x000000ff0400728c */ /* 0x008fc8000bf05070 */
[----:B------:R-:W-:Y:S01]  /*0070*/  UISETP.NE.AND.EX UP0, UPT, UR5, URZ, UPT, UP0 ;  /* 0x000000ff0500728c */ /* 0x000fe2000bf05300 */
[----:B--2---:R-:W-:-:S05]  /*0080*/  SHF.R.U32.HI R181, RZ, 0x5, R176 ;  /* 0x00000005ffb57819 */ /* 0x004fca00000116b0 */
[----:B------:R-:W2:Y:S02]  /*0090*/  SHFL.IDX PT, R0, R181, RZ, 0x1f ;  /* 0x00001fffb5007589 */ /* 0x000ea400000e0000 */
[----:B--2---:R-:W-:Y:S01]  /*00a0*/  R2UR UR8, R0 ;  /* 0x00000000000872ca */ /* 0x004fe200000e0000 */
[----:B-1--4-:R-:W-:-:S14]  /*00b0*/  BRA.U UP0, `(.L_x_0) ;  /* 0x00000001002c7547 */ /* 0x012fdc000b800000 */
[----:B------:R-:W1:Y:S02]  /*00c0*/  LDCU.64 UR6, c[0x0][0x888] ;  /* 0x00011100ff0677ac */ /* 0x000e640008000a00 */
[----:B-1----:R-:W-:-:S04]  /*00d0*/  UISETP.NE.U32.AND UP0, UPT, UR6, URZ, UPT ;  /* 0x000000ff0600728c */ /* 0x002fc8000bf05070 */
[----:B------:R-:W-:-:S09]  /*00e0*/  UISETP.NE.AND.EX UP0, UPT, UR7, URZ, UPT, UP0 ;  /* 0x000000ff0700728c */ /* 0x000fd2000bf05300 */
[----:B------:R-:W-:Y:S05]  /*00f0*/  BRA.U !UP0, `(.L_x_1) ;  /* 0x0000000108107547 */ /* 0x000fea000b800000 */
[----:B------:R-:W1:Y:S02]  /*0100*/  LDC.64 R80, c[0x0][0x888] ;  /* 0x00022200ff507b82 */ /* 0x000e640000000a00 */
[----:B-1----:R1:W5:Y:S01]  /*0110*/  LDG.E R80, desc[UR40][R80.64] ;  /* 0x0000002850507981 */ /* 0x002362000c1e1900 */
[----:B------:R-:W-:Y:S01]  /*0120*/  HFMA2 R168, -RZ, RZ, 0, 5.9604644775390625e-08 ;  /* 0x00000001ffa87431 */ /* 0x000fe200000001ff */
[----:B------:R-:W-:Y:S05]  /*0130*/  BRA `(.L_x_0) ;  /* 0x00000000000c7947 */ /* 0x000fea0003800000 */
.L_x_1:
[----:B------:R-:W1:Y:S01]  /*0140*/  LDCU UR6, c[0x0][0x880] ;  /* 0x00011000ff0677ac */ /* 0x000e620008000800 */
[----:B------:R-:W-:Y:S01]  /*0150*/  HFMA2 R168, -RZ, RZ, 0, 5.9604644775390625e-08 ;  /* 0x00000001ffa87431 */ /* 0x000fe200000001ff */
[----:B-1----:R-:W-:-:S07]  /*0160*/  MOV R80, UR6 ;  /* 0x0000000600507c02 */ /* 0x002fce0008000f00 */
.L_x_0:
[----:B------:R-:W2:Y:S02]  /*0170*/  LDCU.64 UR6, c[0x0][0x8b0] ;  /* 0x00011600ff0677ac */ /* 0x000ea40008000a00 */
[----:B--2---:R-:W-:-:S04]  /*0180*/  UISETP.NE.U32.AND UP0, UPT, UR6, URZ, UPT ;  /* 0x000000ff0600728c */ /* 0x004fc8000bf05070 */
[----:B------:R-:W-:-:S09]  /*0190*/  UISETP.NE.AND.EX UP0, UPT, UR7, URZ, UPT, UP0 ;  /* 0x000000ff0700728c */ /* 0x000fd2000bf05300 */
[----:B------:R-:W-:Y:S05]  /*01a0*/  BRA.U UP0, `(.L_x_2) ;  /* 0x0000000100247547 */ /* 0x000fea000b800000 */
[----:B------:R-:W2:Y:S02]  /*01b0*/  LDCU.64 UR6, c[0x0][0x8a8] ;  /* 0x00011500ff0677ac */ /* 0x000ea40008000a00 */
[----:B--2---:R-:W-:-:S04]  /*01c0*/  UISETP.NE.U32.AND UP0, UPT, UR6, URZ, UPT ;  /* 0x000000ff0600728c */ /* 0x004fc8000bf05070 */
[----:B------:R-:W-:-:S09]  /*01d0*/  UISETP.NE.AND.EX UP0, UPT, UR7, URZ, UPT, UP0 ;  /* 0x000000ff0700728c */ /* 0x000fd2000bf05300 */
[----:B------:R-:W-:Y:S05]  /*01e0*/  BRA.U !UP0, `(.L_x_3) ;  /* 0x00000001080c7547 */ /* 0x000fea000b800000 */
[----:B------:R-:W2:Y:S02]  /*01f0*/  LDC.64 R78, c[0x0][0x8a8] ;  /* 0x00022a00ff4e7b82 */ /* 0x000ea40000000a00 */
[----:B--2---:R2:W5:Y:S01]  /*0200*/  LDG.E R78, desc[UR40][R78.64] ;  /* 0x000000284e4e7981 */ /* 0x004562000c1e1900 */
[----:B------:R-:W-:Y:S05]  /*0210*/  BRA `(.L_x_2) ;  /* 0x0000000000087947 */ /* 0x000fea0003800000 */
.L_x_3:
[----:B------:R-:W2:Y:S02]  /*0220*/  LDCU UR6, c[0x0][0x8a0] ;  /* 0x00011400ff0677ac */ /* 0x000ea40008000800 */
[----:B--2---:R-:W-:Y:S02]  /*0230*/  MOV R78, UR6 ;  /* 0x00000006004e7c02 */ /* 0x004fe40008000f00 */
.L_x_2:
[----:B------:R-:W-:Y:S01]  /*0240*/  IMAD.U32 R0, RZ, RZ, UR8 ;  /* 0x00000008ff007e24 */ /* 0x000fe2000f8e00ff */
[----:B------:R-:W-:Y:S04]  /*0250*/  BSSY.RECONVERGENT B0, `(.L_x_4) ;  /* 0x000000c000007945 */ /* 0x000fe80003800200 */
[C---:B------:R-:W-:Y:S02]  /*0260*/  ISETP.NE.OR P1, PT, R0.reuse, 0x1, !P5 ;  /* 0x000000010000780c */ /* 0x040fe40006f25670 */
[----:B------:R-:W-:-:S11]  /*0270*/  ISETP.NE.OR P0, PT, R0, 0x3, !P5 ;  /* 0x000000030000780c */ /* 0x000fd60006f05670 */
[----:B------:R-:W-:Y:S05]  /*0280*/  @P1 BRA `(.L_x_5) ;  /* 0x0000000000201947 */ /* 0x000fea0003800000 */
[----:B------:R-:W3:Y:S02]  /*0290*/  LDCU.64 UR6, c[0x0][0x348] ;  /* 0x00006900ff0677ac */ /* 0x000ee40008000a00 */
[----:B---3--:R-:W-:Y:S02]  /*02a0*/  UIADD3 UR10, UP1, UPT, UR6, 0x80, URZ ;  /* 0x00000080060a7890 */ /* 0x008fe4000ff3e0ff */
[----:B------:R-:W-:Y:S02]  /*02b0*/  UIADD3 UR6, UP0, UPT, UR6, 0x180, URZ ;  /* 0x0000018006067890 */ /* 0x000fe4000ff1e0ff */
[----:B------:R-:W-:Y:S02]  /*02c0*/  UIADD3.X UR11, UPT, UPT, URZ, UR7, URZ, UP1, !UPT ;  /* 0x00000007ff0b7290 */ /* 0x000fe40008ffe4ff */
[----:B------:R-:W-:-:S07]  /*02d0*/  UIADD3.X UR7, UPT, UPT, URZ, UR7, URZ, UP0, !UPT ;  /* 0x00000007ff077290 */ /* 0x000fce00087fe4ff */
[----:B------:R3:W-:Y:S02]  /*02e0*/  UTMACCTL.PF [UR10] ;  /* 0x000000000a0079b9 */ /* 0x0007e40008040000 */
[----:B------:R3:W-:Y:S02]  /*02f0*/  UTMACCTL.PF [UR6] ;  /* 0x00000000060079b9 */ /* 0x0007e40008040000 */
[----:B---3--:R-:W-:Y:S01]  /*0300*/  NOP ;  /* 0x0000000000007918 */ /* 0x008fe20000000000 */
.L_x_5:
[----:B------:R-:W-:Y:S05]  /*0310*/  BSYNC.RECONVERGENT B0 ;  /* 0x0000000000007941 */ /* 0x000fea0003800200 */
.L_x_4:
[----:B------:R-:W-:Y:S04]  /*0320*/  BSSY.RECONVERGENT B0, `(.L_x_6) ;  /* 0x000000a000007945 */ /* 0x000fe80003800200 */
        /* <DEDUP_REMOVED lines=9> */
.L_x_7:
[----:B------:R-:W-:Y:S05]  /*03c0*/  BSYNC.RECONVERGENT B0 ;  /* 0x0000000000007941 */ /* 0x000fea0003800200 */
.L_x_6:
[----:B------:R-:W3:Y:S01]  /*03d0*/  LDCU.64 UR6, c[0x0][0x888] ;  /* 0x00011100ff0677ac */ /* 0x000ee20008000a00 */
[----:B------:R-:W-:Y:S02]  /*03e0*/  UISETP.EQ.U32.AND UP1, UPT, UR4, URZ, UPT ;  /* 0x000000ff0400728c */ /* 0x000fe4000bf22070 */
[----:B------:R-:W-:Y:S02]  /*03f0*/  UPLOP3.LUT UP2, UPT, UPT, UPT, UPT, 0x80, 0x8 ;  /* 0x000000000008789c */ /* 0x000fe40003f4f070 */
[----:B---3--:R-:W-:-:S04]  /*0400*/  UISETP.NE.U32.AND UP0, UPT, UR6, URZ, UPT ;  /* 0x000000ff0600728c */ /* 0x008fc8000bf05070 */
[----:B------:R-:W-:-:S04]  /*0410*/  UISETP.NE.AND.EX UP0, UPT, UR7, URZ, UPT, UP0 ;  /* 0x000000ff0700728c */ /* 0x000fc8000bf05300 */
[----:B------:R-:W-:-:S04]  /*0420*/  UISETP.EQ.OR.EX UP3, UPT, UR5, URZ, !UP0, UP1 ;  /* 0x000000ff0500728c */ /* 0x000fc8000c762710 */
[----:B------:R-:W-:-:S05]  /*0430*/  UP2UR UR44, UPR, URZ, 0x8 ;  /* 0x00000008ff2c7883 */ /* 0x000fca0008000000 */
[----:B------:R-:W-:Y:S07]  /*0440*/  BRA.U !UP3, `(.L_x_8) ;  /* 0x000000010b207547 */ /* 0x000fee000b800000 */
[----:B-----5:R-:W-:Y:S01]  /*0450*/  R2UR UR6, R80 ;  /* 0x00000000500672ca */ /* 0x020fe200000e0000 */
[----:B------:R-:W-:Y:S02]  /*0460*/  UISETP.NE.U32.AND UP2, UPT, UR4, URZ, UPT ;  /* 0x000000ff0400728c */ /* 0x000fe4000bf45070 */
[----:B------:R-:W-:Y:S02]  /*0470*/  USEL UR4, URZ, 0xffffffff, UP0 ;  /* 0xffffffffff047887 */ /* 0x000fe40008000000 */
[----:B------:R-:W-:-:S08]  /*0480*/  UISETP.NE.AND.EX UP2, UPT, UR5, URZ, UPT, UP2 ;  /* 0x000000ff0500728c */ /* 0x000fd0000bf45320 */
[----:B------:R-:W-:-:S04]  /*0490*/  UISETP.NE.AND UP1, UPT, UR6, URZ, UPT ;  /* 0x000000ff0600728c */ /* 0x000fc8000bf25270 */
[----:B------:R-:W-:-:S04]  /*04a0*/  @!UP2 USEL UR4, URZ, 0xffffffff, UP1 ;  /* 0xffffffffff04a887 */ /* 0x000fc80008800000 */
[----:B------:R-:W-:-:S04]  /*04b0*/  ULOP3.LUT UR4, UR4, 0x1, URZ, 0xc0, !UPT ;  /* 0x0000000104047892 */ /* 0x000fc8000f8ec0ff */
[----:B------:R-:W-:-:S11]  /*04c0*/  UISETP.NE.U32.AND UP2, UPT, UR4, 0x1, UPT ;  /* 0x000000010400788c */ /* 0x000fd6000bf45070 */
.L_x_8:
[----:B------:R-:W3:Y:S01]  /*04d0*/  SHFL.IDX PT, R2, R181, RZ, 0x1f ;  /* 0x00001fffb5027589 */ /* 0x000ee200000e0000 */
[----:B------:R-:W-:-:S04]  /*04e0*/  UISETP.NE.AND UP1, UPT, UR8, 0x2, UPT ;  /* 0x000000020800788c */ /* 0x000fc8000bf25270 */
[----:B------:R-:W-:Y:S01]  /*04f0*/  USEL UR13, URZ, 0x1, UP1 ;  /* 0x00000001ff0d7887 */ /* 0x000fe20008800000 */
[----:B---3--:R-:W-:-:S13]  /*0500*/  ISETP.NE.AND P0, PT, R2, RZ, PT ;  /* 0x000000ff0200720c */ /* 0x008fda0003f05270 */
[----:B------:R-:W-:Y:S05]  /*0510*/  @P0 BRA `(.L_x_9) ;  /* 0x0000000000680947 */ /* 0x000fea0003800000 */
[----:B------:R-:W3:Y:S01]  /*0520*/  S2UR UR5, SR_CgaCtaId ;  /* 0x00000000000579c3 */ /* 0x000ee20000008800 */
[----:B------:R-:W-:Y:S01]  /*0530*/  UMOV UR6, 0x400 ;  /* 0x0000040000067882 */ /* 0x000fe20000000000 */
[----:B------:R-:W-:Y:S01]  /*0540*/  UMOV UR4, 0x1 ;  /* 0x0000000100047882 */ /* 0x000fe20000000000 */
[----:B------:R-:W-:Y:S01]  /*0550*/  ELECT P0, URZ, PT ;  /* 0x0000000000ff782f */ /* 0x000fe20003800000 */
[----:B---3--:R-:W-:Y:S02]  /*0560*/  ULEA UR5, UR5, UR6, 0x18 ;  /* 0x0000000605057291 */ /* 0x008fe4000f8ec0ff */
[----:B------:R-:W-:-:S04]  /*0570*/  UIADD3 UR6, UPT, UPT, -UR4, 0x100000, URZ ;  /* 0x0010000004067890 */ /* 0x000fc8000fffe1ff */
[----:B------:R-:W-:Y:S02]  /*0580*/  USHF.L.U32 UR7, UR6, 0xb, URZ ;  /* 0x0000000b06077899 */ /* 0x000fe400080006ff */
[----:B------:R-:W-:Y:S01]  /*0590*/  USHF.L.U32 UR6, UR6, 0x1, URZ ;  /* 0x0000000106067899 */ /* 0x000fe200080006ff */
[----:B------:R-:W3:Y:S11]  /*05a0*/  FENCE.VIEW.ASYNC.S ;  /* 0x00000000000073c6 */ /* 0x000ef60000000000 */
[----:B---3--:R3:W4:Y:S01]  /*05b0*/  SYNCS.EXCH.64 URZ, [UR5], UR6 ;  /* 0x0000000605ff75b2 */ /* 0x0087220008000100 */
[----:B------:R3:W1:Y:S01]  /*05c0*/  SYNCS.EXCH.64 URZ, [UR5+0x40], UR6 ;  /* 0x0000400605ff75b2 */ /* 0x0006620008000100 */
        /* <DEDUP_REMOVED lines=13> */
[----:B------:R3:W1:Y:S02]  /*06a0*/  SYNCS.EXCH.64 URZ, [UR5+0x78], UR6 ;  /* 0x0000780605ff75b2 */ /* 0x0006640008000100 */
[----:B---3--:R-:W-:Y:S01]  /*06b0*/  NOP ;  /* 0x0000000000007918 */ /* 0x008fe20000000000 */
.L_x_9:
[----:B------:R-:W3:Y:S01]  /*06c0*/  SHFL.IDX PT, R2, R181, RZ, 0x1f ;  /* 0x00001fffb5027589 */ /* 0x000ee200000e0000 */
[----:B------:R-:W-:Y:S01]  /*06d0*/  NOP ;  /* 0x0000000000007918 */ /* 0x000fe20000000000 */
[----:B---3--:R-:W-:-:S13]  /*06e0*/  ISETP.NE.AND P0, PT, R2, 0x1, PT ;  /* 0x000000010200780c */ /* 0x008fda0003f05270 */
[----:B------:R-:W-:Y:S05]  /*06f0*/  @P0 BRA `(.L_x_10) ;  /* 0x0000000000400947 */ /* 0x000fea0003800000 */
[----:B------:R-:W3:Y:S01]  /*0700*/  S2UR UR6, SR_CgaCtaId ;  /* 0x00000000000679c3 */ /* 0x000ee20000008800 */
[----:B------:R-:W-:Y:S01]  /*0710*/  UMOV UR7, 0x400 ;  /* 0x0000040000077882 */ /* 0x000fe20000000000 */
[----:B------:R-:W-:Y:S01]  /*0720*/  UMOV UR5, 0x20 ;  /* 0x0000002000057882 */ /* 0x000fe20000000000 */
[----:B------:R-:W-:Y:S01]  /*0730*/  UMOV UR4, 0x80 ;  /* 0x0000008000047882 */ /* 0x000fe20000000000 */
[----:B------:R-:W-:-:S04]  /*0740*/  UIADD3 UR10, UPT, UPT, -UR5, 0x100000, URZ ;  /* 0x00100000050a7890 */ /* 0x000fc8000fffe1ff */
[----:B------:R-:W-:Y:S02]  /*0750*/  USHF.L.U32 UR11, UR10, 0xb, URZ ;  /* 0x0000000b0a0b7899 */ /* 0x000fe400080006ff */
[----:B------:R-:W-:Y:S02]  /*0760*/  USHF.L.U32 UR10, UR10, 0x1, URZ ;  /* 0x000000010a0a7899 */ /* 0x000fe400080006ff */
[----:B------:R-:W-:-:S04]  /*0770*/  UIADD3 UR4, UPT, UPT, -UR4, 0x100000, URZ ;  /* 0x0010000004047890 */ /* 0x000fc8000fffe1ff */
[----:B------:R-:W-:Y:S02]  /*0780*/  USHF.L.U32 UR5, UR4, 0xb, URZ ;  /* 0x0000000b04057899 */ /* 0x000fe400080006ff */
[----:B------:R-:W-:Y:S01]  /*0790*/  USHF.L.U32 UR4, UR4, 0x1, URZ ;  /* 0x0000000104047899 */ /* 0x000fe200080006ff */
[----:B------:R-:W-:Y:S01]  /*07a0*/  ELECT P0, URZ, PT ;  /* 0x0000000000ff782f */ /* 0x000fe20003800000 */
[----:B---3--:R-:W-:Y:S01]  /*07b0*/  ULEA UR6, UR6, UR7, 0x18 ;  /* 0x0000000706067291 */ /* 0x008fe2000f8ec0ff */
[----:B------:R-:W3:Y:S11]  /*07c0*/  FENCE.VIEW.ASYNC.S ;  /* 0x00000000000073c6 */ /* 0x000ef60000000000 */
[----:B---3--:R3:W1:Y:S01]  /*07d0*/  SYNCS.EXCH.64 URZ, [UR6+0x80], UR10 ;  /* 0x0000800a06ff75b2 */ /* 0x0086620008000100 */
[----:B------:R3:W1:Y:S01]  /*07e0*/  SYNCS.EXCH.64 URZ, [UR6+0x88], UR4 ;  /* 0x0000880406ff75b2 */ /* 0x0006620008000100 */
[----:B------:R-:W-:Y:S01]  /*07f0*/  NOP ;  /* 0x0000000000007918 */ /* 0x000fe20000000000 */
.L_x_10:
[----:B------:R-:W2:Y:S01]  /*0800*/  SHFL.IDX PT, R2, R181, RZ, 0x1f ;  /* 0x00001fffb5027589 */ /* 0x000ea200000e0000 */
[----:B------:R-:W-:Y:S01]  /*0810*/  NOP ;  /* 0x0000000000007918 */ /* 0x000fe20000000000 */
[----:B--2---:R-:W-:-:S13]  /*0820*/  ISETP.NE.AND P0, PT, R2, 0x3, PT ;  /* 0x000000030200780c */ /* 0x004fda0003f05270 */
[----:B------:R-:W-:Y:S05]  /*0830*/  @P0 BRA `(.L_x_11) ;  /* 0x0000000000300947 */ /* 0x000fea0003800000 */
[----:B---3--:R-:W2:Y:S01]  /*0840*/  S2UR UR5, SR_CgaCtaId ;  /* 0x00000000000579c3 */ /* 0x008ea20000008800 */
[----:B------:R-:W-:Y:S01]  /*0850*/  UMOV UR6, 0x400 ;  /* 0x0000040000067882 */ /* 0x000fe20000000000 */
[----:B------:R-:W-:Y:S01]  /*0860*/  UMOV UR4, 0x20 ;  /* 0x0000002000047882 */ /* 0x000fe20000000000 */
[----:B------:R-:W-:Y:S01]  /*0870*/  ELECT P0, URZ, PT ;  /* 0x0000000000ff782f */ /* 0x000fe20003800000 */
[----:B--2---:R-:W-:Y:S02]  /*0880*/  ULEA UR5, UR5, UR6, 0x18 ;  /* 0x0000000605057291 */ /* 0x004fe4000f8ec0ff */
[----:B------:R-:W-:-:S04]  /*0890*/  UIADD3 UR6, UPT, UPT, -UR4, 0x100000, URZ ;  /* 0x0010000004067890 */ /* 0x000fc8000fffe1ff */
[----:B------:R-:W-:Y:S02]  /*08a0*/  USHF.L.U32 UR7, UR6, 0xb, URZ ;  /* 0x0000000b06077899 */ /* 0x000fe400080006ff */
[----:B------:R-:W-:Y:S01]  /*08b0*/  USHF.L.U32 UR6, UR6, 0x1, URZ ;  /* 0x0000000106067899 */ /* 0x000fe200080006ff */
[----:B------:R-:W2:Y:S11]  /*08c0*/  FENCE.VIEW.ASYNC.S ;  /* 0x00000000000073c6 */ /* 0x000eb60000000000 */
[----:B--2---:R2:W3:Y:S01]  /*08d0*/  SYNCS.EXCH.64 URZ, [UR5+0x90], UR6 ;  /* 0x0000900605ff75b2 */ /* 0x0044e20008000100 */
[----:B------:R2:W1:Y:S01]  /*08e0*/  SYNCS.EXCH.64 URZ, [UR5+0x98], UR6 ;  /* 0x0000980605ff75b2 */ /* 0x0004620008000100 */
[----:B------:R-:W-:Y:S01]  /*08f0*/  NOP ;  /* 0x0000000000007918 */ /* 0x000fe20000000000 */
.L_x_11:
[----:B------:R-:W4:Y:S01]  /*0900*/  SHFL.IDX PT, R2, R181, RZ, 0x1f ;  /* 0x00001fffb5027589 */ /* 0x000f2200000e0000 */
[----:B------:R-:W-:Y:S01]  /*0910*/  NOP ;  /* 0x0000000000007918 */ /* 0x000fe20000000000 */
[----:B----4-:R-:W-:-:S13]  /*0920*/  ISETP.NE.AND P0, PT, R2, 0x4, PT ;  /* 0x000000040200780c */ /* 0x010fda0003f05270 */
[----:B------:R-:W-:Y:S05]  /*0930*/  @P0 BRA `(.L_x_12) ;  /* 0x00000000004c0947 */ /* 0x000fea0003800000 */
[----:B--23--:R-:W2:Y:S01]  /*0940*/  S2UR UR5, SR_CgaCtaId ;  /* 0x00000000000579c3 */ /* 0x00cea20000008800 */
[----:B------:R-:W-:Y:S01]  /*0950*/  UMOV UR7, 0x100 ;  /* 0x0000010000077882 */ /* 0x000fe20000000000 */
[----:B------:R-:W-:Y:S01]  /*0960*/  UMOV UR6, 0x400 ;  /* 0x0000040000067882 */ /* 0x000fe20000000000 */
[----:B------:R-:W-:Y:S01]  /*0970*/  USEL UR7, UR7, 0xe0, UP2 ;  /* 0x000000e007077887 */ /* 0x000fe20009000000 */
[----:B------:R-:W-:Y:S01]  /*0980*/  UMOV UR4, 0x1 ;  /* 0x0000000100047882 */ /* 0x000fe20000000000 */
[----:B------:R-:W-:Y:S01]  /*0990*/  ELECT P0, URZ, PT ;  /* 0x0000000000ff782f */ /* 0x000fe20003800000 */
[----:B------:R-:W-:-:S04]  /*09a0*/  UIADD3 UR10, UPT, UPT, -UR4, 0x100000, URZ ;  /* 0x00100000040a7890 */ /* 0x000fc8000fffe1ff */
[----:B------:R-:W-:Y:S02]  /*09b0*/  USHF.L.U32 UR11, UR10, 0xb, URZ ;  /* 0x0000000b0a0b7899 */ /* 0x000fe400080006ff */
[----:B------:R-:W-:Y:S02]  /*09c0*/  USHF.L.U32 UR10, UR10, 0x1, URZ ;  /* 0x000000010a0a7899 */ /* 0x000fe400080006ff */
[----:B--2---:R-:W-:Y:S02]  /*09d0*/  ULEA UR5, UR5, UR6, 0x18 ;  /* 0x0000000605057291 */ /* 0x004fe4000f8ec0ff */
[----:B------:R-:W-:-:S04]  /*09e0*/  UIADD3 UR6, UPT, UPT, -UR7, 0x100000, URZ ;  /* 0x0010000007067890 */ /* 0x000fc8000fffe1ff */
[----:B------:R-:W-:Y:S02]  /*09f0*/  USHF.L.U32 UR7, UR6, 0xb, URZ ;  /* 0x0000000b06077899 */ /* 0x000fe400080006ff */
[----:B------:R-:W-:Y:S01]  /*0a00*/  USHF.L.U32 UR6, UR6, 0x1, URZ ;  /* 0x0000000106067899 */ /* 0x000fe200080006ff */
[----:B------:R-:W2:Y:S03]  /*0a10*/  FENCE.VIEW.ASYNC.S ;  /* 0x00000000000073c6 */ /* 0x000ea60000000000 */
[----:B--2---:R4:W2:Y:S08]  /*0a20*/  SYNCS.EXCH.64 URZ, [UR5+0xa0], UR10 ;  /* 0x0000a00a05ff75b2 */ /* 0x0048b00008000100 */
[----:B------:R4:W3:Y:S01]  /*0a30*/  SYNCS.EXCH.64 URZ, [UR5+0xb0], UR6 ;  /* 0x0000b00605ff75b2 */ /* 0x0008e20008000100 */
[----:B------:R4:W1:Y:S01]  /*0a40*/  SYNCS.EXCH.64 URZ, [UR5+0xa8], UR10 ;  /* 0x0000a80a05ff75b2 */ /* 0x0008620008000100 */
[----:B------:R4:W1:Y:S02]  /*0a50*/  SYNCS.EXCH.64 URZ, [UR5+0xb8], UR6 ;  /* 0x0000b80605ff75b2 */ /* 0x0008640008000100 */
[----:B----4-:R-:W-:Y:S01]  /*0a60*/  NOP ;  /* 0x0000000000007918 */ /* 0x010fe20000000000 */
.L_x_12:
[----:B------:R-:W4:Y:S01]  /*0a70*/  SHFL.IDX PT, R2, R181, RZ, 0x1f ;  /* 0x00001fffb5027589 */ /* 0x000f2200000e0000 */
[----:B------:R-:W-:Y:S01]  /*0a80*/  NOP ;  /* 0x0000000000007918 */ /* 0x000fe20000000000 */
[----:B----4-:R-:W-:-:S13]  /*0a90*/  ISETP.NE.AND P0, PT, R2, 0x5, PT ;  /* 0x000000050200780c */ /* 0x010fda0003f05270 */
[----:B------:R-:W-:Y:S05]  /*0aa0*/  @P0 BRA `(.L_x_13) ;  /* 0x0000000000580947 */ /* 0x000fea0003800000 */
[----:B--23--:R-:W2:Y:S01]  /*0ab0*/  S2UR UR6, SR_CgaCtaId ;  /* 0x00000000000679c3 */ /* 0x00cea20000008800 */
        /* <DEDUP_REMOVED lines=10> */
[----:B--2---:R-:W-:Y:S01]  /*0b60*/  ULEA UR6, UR6, UR7, 0x18 ;  /* 0x0000000706067291 */ /* 0x004fe2000f8ec0ff */
[----:B------:R-:W2:Y:S11]  /*0b70*/  FENCE.VIEW.ASYNC.S ;  /* 0x00000000000073c6 */ /* 0x000eb60000000000 */
[----:B--2---:R4:W2:Y:S01]  /*0b80*/  SYNCS.EXCH.64 URZ, [UR6+0xc0], UR10 ;  /* 0x0000c00a06ff75b2 */ /* 0x0048a20008000100 */
[----:B------:R4:W3:Y:S01]  /*0b90*/  SYNCS.EXCH.64 URZ, [UR6+0xe0], UR4 ;  /* 0x0000e00406ff75b2 */ /* 0x0008e20008000100 */
[----:B------:R4:W1:Y:S01]  /*0ba0*/  SYNCS.EXCH.64 URZ, [UR6+0xc8], UR10 ;  /* 0x0000c80a06ff75b2 */ /* 0x0008620008000100 */
[----:B------:R4:W1:Y:S01]  /*0bb0*/  SYNCS.EXCH.64 URZ, [UR6+0xe8], UR4 ;  /* 0x0000e80406ff75b2 */ /* 0x0008620008000100 */
[----:B------:R4:W1:Y:S01]  /*0bc0*/  SYNCS.EXCH.64 URZ, [UR6+0xd0], UR10 ;  /* 0x0000d00a06ff75b2 */ /* 0x0008620008000100 */
[----:B------:R4:W1:Y:S01]  /*0bd0*/  SYNCS.EXCH.64 URZ, [UR6+0xf0], UR4 ;  /* 0x0000f00406ff75b2 */ /* 0x0008620008000100 */
[----:B------:R4:W1:Y:S01]  /*0be0*/  SYNCS.EXCH.64 URZ, [UR6+0xd8], UR10 ;  /* 0x0000d80a06ff75b2 */ /* 0x0008620008000100 */
[----:B------:R4:W1:Y:S02]  /*0bf0*/  SYNCS.EXCH.64 URZ, [UR6+0xf8], UR4 ;  /* 0x0000f80406ff75b2 */ /* 0x0008640008000100 */
[----:B----4-:R-:W-:Y:S01]  /*0c00*/  NOP ;  /* 0x0000000000007918 */ /* 0x010fe20000000000 */
.L_x_13:
[----:B------:R-:W4:Y:S01]  /*0c10*/  SHFL.IDX PT, R2, R181, RZ, 0x1f ;  /* 0x00001fffb5027589 */ /* 0x000f2200000e0000 */
[----:B------:R-:W-:Y:S01]  /*0c20*/  NOP ;  /* 0x0000000000007918 */ /* 0x000fe20000000000 */
[----:B----4-:R-:W-:-:S13]  /*0c30*/  ISETP.NE.AND P0, PT, R2, 0x3, PT ;  /* 0x000000030200780c */ /* 0x010fda0003f05270 */
[----:B------:R-:W-:Y:S05]  /*0c40*/  @P0 BRA `(.L_x_14) ;  /* 0x0000000000380947 */ /* 0x000fea0003800000 */
[----:B--23--:R-:W2:Y:S01]  /*0c50*/  S2UR UR5, SR_CgaCtaId ;  /* 0x00000000000579c3 */ /* 0x00cea20000008800 */
        /* <DEDUP_REMOVED lines=8> */
[----:B--2---:R4:W2:Y:S01]  /*0ce0*/  SYNCS.EXCH.64 URZ, [UR5+0x100], UR6 ;  /* 0x0001000605ff75b2 */ /* 0x0048a20008000100 */
[----:B------:R4:W3:Y:S01]  /*0cf0*/  SYNCS.EXCH.64 URZ, [UR5+0x110], UR6 ;  /* 0x0001100605ff75b2 */ /* 0x0008e20008000100 */
[----:B------:R4:W1:Y:S01]  /*0d00*/  SYNCS.EXCH.64 URZ, [UR5+0x108], UR6 ;  /* 0x0001080605ff75b2 */ /* 0x0008620008000100 */
[----:B------:R4:W1:Y:S02]  /*0d10*/  SYNCS.EXCH.64 URZ, [UR5+0x118], UR6 ;  /* 0x0001180605ff75b2 */ /* 0x0008640008000100 */
[----:B----4-:R-:W-:Y:S01]  /*0d20*/  NOP ;  /* 0x0000000000007918 */ /* 0x010fe20000000000 */
.L_x_14:
[----:B--23--:R-:W2:Y:S01]  /*0d30*/  S2UR UR5, SR_CTAID.X ;  /* 0x00000000000579c3 */ /* 0x00cea20000002500 */
[----:B------:R-:W-:-:S05]  /*0d40*/  CS2R.32 R167, SR_CgaSize ;  /* 0x0000000000a77805 */ /* 0x000fca0000008a00 */
[----:B------:R-:W-:-:S05]  /*0d50*/  IMAD R167, R167, -0xa0, RZ ;  /* 0xffffff60a7a77824 */ /* 0x000fca00078e02ff */
[----:B------:R-:W-:-:S14]  /*0d60*/  R2UR UR7, R167 ;  /* 0x00000000a70772ca */ /* 0x000fdc00000e0000 */
[----:B------:R-:W3:Y:S01]  /*0d70*/  LDCU UR7, c[0x0][UR7+0x2b0] ;  /* 0x00005600070777ac */ /* 0x000ee20008000800 */
[----:B------:R-:W-:Y:S01]  /*0d80*/  NOP ;  /* 0x0000000000007918 */ /* 0x000fe20000000000 */
[----:B------:R-:W-:-:S05]  /*0d90*/  CS2R.32 R167, SR_CgaSize ;  /* 0x0000000000a77805 */ /* 0x000fca0000008a00 */
[----:B------:R-:W-:-:S05]  /*0da0*/  IMAD R167, R167, -0xa0, RZ ;  /* 0xffffff60a7a77824 */ /* 0x000fca00078e02ff */
[----:B------:R-:W-:-:S14]  /*0db0*/  R2UR UR6, R167 ;  /* 0x00000000a70672ca */ /* 0x000fdc00000e0000 */
[----:B------:R-:W4:Y:S01]  /*0dc0*/  LDCU UR6, c[0x0][UR6+0x2b4] ;  /* 0x00005680060677ac */ /* 0x000f220008000800 */
[----:B------:R-:W1:Y:S08]  /*0dd0*/  S2UR UR4, SR_CTAID.Y ;  /* 0x00000000000479c3 */ /* 0x000e700000002600 */
[----:B------:R-:W4:Y:S01]  /*0de0*/  LDC R9, c[0x0][0xb24] ;  /* 0x0002c900ff097b82 */ /* 0x000f220000000800 */
[----:B--2---:R-:W-:-:S02]  /*0df0*/  I2FP.F32.U32 R4, UR5 ;  /* 0x0000000500047c45 */ /* 0x004fc40008201000 */
[----:B------:R-:W-:-:S05]  /*0e00*/  CS2R.32 R5, SR_CgaSize ;  /* 0x0000000000057805 */ /* 0x000fca0000008a00 */
[----:B------:R-:W-:-:S06]  /*0e10*/  IMAD R5, R5, -0xa0, RZ ;  /* 0xffffff6005057824 */ /* 0x000fcc00078e02ff */
[----:B------:R-:W2:Y:S01]  /*0e20*/  LDC R5, c[0x0][R5+0x2a0] ;  /* 0x0000a80005057b82 */ /* 0x000ea20000000800 */
[----:B------:R-:W-:Y:S01]  /*0e30*/  MOV R167, UR5 ;  /* 0x0000000500a77c02 */ /* 0x000fe20008000f00 */
[----:B---3--:R-:W-:Y:S01]  /*0e40*/  FMUL R4, R4, UR7 ;  /* 0x0000000704047c20 */ /* 0x008fe20008400000 */
[----:B-1----:R-:W-:Y:S02]  /*0e50*/  I2FP.F32.U32 R2, UR4 ;  /* 0x0000000400027c45 */ /* 0x002fe40008201000 */
[----:B------:R-:W-:-:S05]  /*0e60*/  CS2R.32 R3, SR_CgaSize ;  /* 0x0000000000037805 */ /* 0x000fca0000008a00 */
[----:B------:R-:W-:-:S06]  /*0e70*/  IMAD R3, R3, -0xa0, RZ ;  /* 0xffffff6003037824 */ /* 0x000fcc00078e02ff */
[----:B------:R-:W1:Y:S01]  /*0e80*/  LDC R3, c[0x0][R3+0x2a4] ;  /* 0x0000a90003037b82 */ /* 0x000e620000000800 */
[----:B------:R-:W3:Y:S01]  /*0e90*/  F2I.U32.TRUNC.NTZ R166, R4 ;  /* 0x0000000400a67305 */ /* 0x000ee2000020f000 */
[----:B------:R-:W-:Y:S01]  /*0ea0*/  MOV R165, UR4 ;  /* 0x0000000400a57c02 */ /* 0x000fe20008000f00 */
[----:B----4-:R-:W-:-:S05]  /*0eb0*/  FMUL R2, R2, UR6 ;  /* 0x0000000602027c20 */ /* 0x010fca0008400000 */
[----:B------:R-:W-:Y:S01]  /*0ec0*/  BAR.SYNC.DEFER_BLOCKING 0x0 ;  /* 0x0000000000007b1d */ /* 0x000fe20000010000 */
[----:B------:R-:W-:-:S05]  /*0ed0*/  ISETP.GE.AND P0, PT, R9, 0x1, PT ;  /* 0x000000010900780c */ /* 0x000fca0003f06270 */
[----:B------:R-:W4:Y:S02]  /*0ee0*/  F2I.U32.TRUNC.NTZ R164, R2 ;  /* 0x0000000200a47305 */ /* 0x000f24000020f000 */
[----:B------:R-:W1:Y:S01]  /*0ef0*/  S2UR UR36, SR_CTAID.Z ;  /* 0x00000000002479c3 */ /* 0x000e620000002700 */
[----:B---3--:R-:W-:-:S05]  /*0f00*/  IADD3 R166, PT, PT, -R166, RZ, RZ ;  /* 0x000000ffa6a67210 */ /* 0x008fca0007ffe1ff */
[----:B--2---:R-:W-:Y:S01]  /*0f10*/  IMAD R166, R5, R166, UR5 ;  /* 0x0000000505a67e24 */ /* 0x004fe2000f8e02a6 */
[----:B----4-:R-:W-:-:S05]  /*0f20*/  IADD3 R164, PT, PT, -R164, RZ, RZ ;  /* 0x000000ffa4a47210 */ /* 0x010fca0007ffe1ff */
[----:B-1----:R-:W-:Y:S01]  /*0f30*/  IMAD R164, R3, R164, UR4 ;  /* 0x0000000403a47e24 */ /* 0x002fe2000f8e02a4 */
[----:B------:R-:W-:Y:S06]  /*0f40*/  @!P0 BRA `(.L_x_15) ;  /* 0x0000000000b88947 */ /* 0x000fec0003800000 */
[----:B------:R-:W1:Y:S01]  /*0f50*/  LDC.64 R4, c[0x0][0xb18] ;  /* 0x0002c600ff047b82 */ /* 0x000e620000000a00 */
[----:B------:R-:W-:-:S07]  /*0f60*/  ISETP.NE.AND P0, PT, R9, 0x1, PT ;  /* 0x000000010900780c */ /* 0x000fce0003f05270 */
[----:B------:R-:W2:Y:S08]  /*0f70*/  LDC R10, c[0x0][0xb0c] ;  /* 0x0002c300ff0a7b82 */ /* 0x000eb00000000800 */
[----:B------:R-:W3:Y:S08]  /*0f80*/  LDC R11, c[0x0][0x370] ;  /* 0x0000dc00ff0b7b82 */ /* 0x000ef00000000800 */
[----:B------:R-:W4:Y:S01]  /*0f90*/  LDC R12, c[0x0][0x374] ;  /* 0x0000dd00ff0c7b82 */ /* 0x000f220000000800 */
[----:B-1----:R-:W-:-:S07]  /*0fa0*/  ISETP.NE.AND P1, PT, R4, 0x1, PT ;  /* 0x000000010400780c */ /* 0x002fce0003f25270 */
[----:B------:R-:W3:Y:S01]  /*0fb0*/  LDC.64 R6, c[0x0][0xb10] ;  /* 0x0002c400ff067b82 */ /* 0x000ee20000000a00 */
[----:B--2---:R-:W-:-:S07]  /*0fc0*/  ISETP.NE.AND P2, PT, R10, 0x1, PT ;  /* 0x000000010a00780c */ /* 0x004fce0003f45270 */
[----:B------:R-:W1:Y:S08]  /*0fd0*/  LDC R8, c[0x0][0xb20] ;  /* 0x0002c800ff087b82 */ /* 0x000e700000000800 */
[----:B------:R-:W2:Y:S01]  /*0fe0*/  LDC.64 R2, c[0x0][0xb28] ;  /* 0x0002ca00ff027b82 */ /* 0x000ea20000000a00 */
[----:B----4-:R-:W-:-:S04]  /*0ff0*/  IMAD.HI.U32 R13, R12, R5, RZ ;  /* 0x000000050c0d7227 */ /* 0x010fc800078e00ff */
[----:B------:R-:W-:-:S04]  /*1000*/  IMAD.HI.U32 R5, R165, R5, RZ ;  /* 0x00000005a5057227 */ /* 0x000fc800078e00ff */
[----:B---3--:R-:W-:-:S04]  /*1010*/  IMAD.HI.U32 R14, R11, R6, RZ ;  /* 0x000000060b0e7227 */ /* 0x008fc800078e00ff */
[----:B------:R-:W-:Y:S01]  /*1020*/  IMAD.HI.U32 R16, R167, R6, RZ ;  /* 0x00000006a7107227 */ /* 0x000fe200078e00ff */
[-C--:B------:R-:W-:Y:S02]  /*1030*/  @P2 SHF.R.U32.HI R11, RZ, R7.reuse, R14 ;  /* 0x00000007ff0b2219 */ /* 0x080fe4000001160e */
[-C--:B-1----:R-:W-:Y:S02]  /*1040*/  @P1 SHF.R.U32.HI R12, RZ, R8.reuse, R13 ;  /* 0x00000008ff0c1219 */ /* 0x082fe4000001160d */
[----:B------:R-:W-:Y:S02]  /*1050*/  SHF.R.U32.HI R8, RZ, R8, R5 ;  /* 0x00000008ff087219 */ /* 0x000fe40000011605 */
[----:B------:R-:W-:Y:S02]  /*1060*/  SHF.R.U32.HI R16, RZ, R7, R16 ;  /* 0x00000007ff107219 */ /* 0x000fe40000011610 */
[----:B------:R-:W-:Y:S01]  /*1070*/  SEL R5, R165, R8, !P1 ;  /* 0x00000008a5057207 */ /* 0x000fe20004800000 */
[----:B--2---:R-:W-:Y:S01]  /*1080*/  IMAD.HI.U32 R14, R12, R2, RZ ;  /* 0x000000020c0e7227 */ /* 0x004fe200078e00ff */
[----:B------:R-:W-:-:S03]  /*1090*/  SEL R7, R167, R16, !P2 ;  /* 0x00000010a7077207 */ /* 0x000fc60005000000 */
[----:B------:R-:W-:Y:S01]  /*10a0*/  IMAD.HI.U32 R6, R11, R2, RZ ;  /* 0x000000020b067227 */ /* 0x000fe200078e00ff */
[----:B------:R-:W-:-:S04]  /*10b0*/  @P0 SHF.R.U32.HI R12, RZ, R3, R14 ;  /* 0x00000003ff0c0219 */ /* 0x000fc8000001160e */
[----:B------:R-:W-:Y:S01]  /*10c0*/  @P0 SHF.R.U32.HI R11, RZ, R3, R6 ;  /* 0x00000003ff0b0219 */ /* 0x000fe20000011606 */
[----:B------:R-:W-:-:S04]  /*10d0*/  IMAD R12, R12, R9, RZ ;  /* 0x000000090c0c7224 */ /* 0x000fc800078e02ff */
[----:B------:R-:W-:Y:S01]  /*10e0*/  IMAD R6, R11, R9, RZ ;  /* 0x000000090b067224 */ /* 0x000fe200078e02ff */
[----:B------:R-:W-:-:S04]  /*10f0*/  ISETP.GE.AND P1, PT, R5, R12, PT ;  /* 0x0000000c0500720c */ /* 0x000fc80003f26270 */
[----:B------:R-:W-:Y:S01]  /*1100*/  ISETP.GE.OR P1, PT, R7, R6, P1 ;  /* 0x000000060700720c */ /* 0x000fe20000f26670 */
[----:B------:R-:W-:-:S05]  /*1110*/  IMAD.HI.U32 R6, R5, R2, RZ ;  /* 0x0000000205067227 */ /* 0x000fca00078e00ff */
[----:B------:R-:W-:-:S04]  /*1120*/  SHF.R.U32.HI R6, RZ, R3, R6 ;  /* 0x00000003ff067219 */ /* 0x000fc80000011606 */
[----:B------:R-:W-:-:S03]  /*1130*/  SEL R6, R5, R6, !P0 ;  /* 0x0000000605067207 */ /* 0x000fc60004000000 */
[----:B------:R-:W-:Y:S01]  /*1140*/  @!P1 IMAD.HI.U32 R8, R7, R2, RZ ;  /* 0x0000000207089227 */ /* 0x000fe200078e00ff */
[----:B------:R-:W-:-:S04]  /*1150*/  IADD3 R2, PT, PT, -R6, RZ, RZ ;  /* 0x000000ff06027210 */ /* 0x000fc80007ffe1ff */
[----:B------:R-:W-:Y:S01]  /*1160*/  @!P1 SHF.R.U32.HI R8, RZ, R3, R8 ;  /* 0x00000003ff089219 */ /* 0x000fe20000011608 */
[----:B------:R-:W-:-:S03]  /*1170*/  IMAD R2, R9, R2, R5 ;  /* 0x0000000209027224 */ /* 0x000fc600078e0205 */
[----:B------:R-:W-:Y:S02]  /*1180*/  @!P1 SEL R3, R7, R8, !P0 ;  /* 0x0000000807039207 */ /* 0x000fe40004000000 */
[----:B------:R-:W-:-:S03]  /*1190*/  IADD3 R8, PT, PT, -R5, RZ, RZ ;  /* 0x000000ff05087210 */ /* 0x000fc60007ffe1ff */
[--C-:B------:R-:W-:Y:S02]  /*11a0*/  @!P1 IMAD.IADD R6, R6, 0x1, -R3.reuse ;  /* 0x0000000106069824 */ /* 0x100fe400078e0a03 */
[----:B------:R-:W-:Y:S01]  /*11b0*/  @!P1 IMAD R3, R2, R11, R3 ;  /* 0x0000000b02039224 */ /* 0x000fe200078e0203 */
[----:B------:R-:W-:Y:S01]  /*11c0*/  IADD3 R2, PT, PT, -R7, RZ, RZ ;  /* 0x000000ff07027210 */ /* 0x000fe20007ffe1ff */
[----:B------:R-:W-:Y:S02]  /*11d0*/  @!P1 IMAD R5, R6, R9, R7 ;  /* 0x0000000906059224 */ /* 0x000fe400078e0207 */
[----:B------:R-:W-:Y:S02]  /*11e0*/  IMAD R8, R4, R8, R165 ;  /* 0x0000000804087224 */ /* 0x000fe400078e02a5 */
[----:B------:R-:W-:Y:S02]  /*11f0*/  @!P1 IMAD.MOV.U32 R7, RZ, RZ, R3 ;  /* 0x000000ffff079224 */ /* 0x000fe400078e0003 */
[----:B------:R-:W-:-:S02]  /*1200*/  IMAD R2, R10, R2, R167 ;  /* 0x000000020a027224 */ /* 0x000fc400078e02a7 */
[----:B------:R-:W-:Y:S02]  /*1210*/  IMAD R165, R5, R4, R8 ;  /* 0x0000000405a57224 */ /* 0x000fe400078e0208 */
[----:B------:R-:W-:Y:S02]  /*1220*/  IMAD R167, R7, R10, R2 ;  /* 0x0000000a07a77224 */ /* 0x000fe400078e0202 */
.L_x_15:
[----:B------:R-:W1:Y:S01]  /*1230*/  LDCU UR4, c[0x0][0xb30] ;  /* 0x00016600ff0477ac */ /* 0x000e620008000800 */
[----:B------:R-:W2:Y:S08]  /*1240*/  S2UR UR37, SR_CgaCtaId ;  /* 0x00000000002579c3 */ /* 0x000eb00000008800 */
[----:B------:R-:W3:Y:S01]  /*1250*/  LDC R72, c[0x0][0xb24] ;  /* 0x0002c900ff487b82 */ /* 0x000ee20000000800 */
[----:B-1----:R-:W-:-:S09]  /*1260*/  UISETP.NE.AND UP1, UPT, UR4, 0x1, UPT ;  /* 0x000000010400788c */ /* 0x002fd2000bf25270 */
[----:B--2---:R-:W-:Y:S05]  /*1270*/  BRA.U UP1, `(.L_x_16) ;  /* 0x0000000101407547 */ /* 0x004fea000b800000 */
[----:B------:R-:W1:Y:S08]  /*1280*/  LDC.64 R4, c[0x0][0xb10] ;  /* 0x0002c400ff047b82 */ /* 0x000e700000000a00 */
[----:B------:R-:W2:Y:S08]  /*1290*/  LDC.64 R2, c[0x0][0xb18] ;  /* 0x0002c600ff027b82 */ /* 0x000eb00000000a00 */
[----:B------:R-:W4:Y:S08]  /*12a0*/  LDC R6, c[0x0][0xb20] ;  /* 0x0002c800ff067b82 */ /* 0x000f300000000800 */
[----:B------:R-:W3:Y:S01]  /*12b0*/  LDC R8, c[0x0][0xb0c] ;  /* 0x0002c300ff087b82 */ /* 0x000ee20000000800 */
[----:B-1----:R-:W-:-:S05]  /*12c0*/  IMAD.HI.U32 R4, R167, R4, RZ ;  /* 0x00000004a7047227 */ /* 0x002fca00078e00ff */
[----:B------:R-:W-:Y:S01]  /*12d0*/  SHF.R.U32.HI R4, RZ, R5, R4 ;  /* 0x00000005ff047219 */ /* 0x000fe20000011604 */
[----:B--2---:R-:W-:Y:S01]  /*12e0*/  IMAD.HI.U32 R3, R165, R3, RZ ;  /* 0x00000003a5037227 */ /* 0x004fe200078e00ff */
[----:B------:R-:W-:-:S04]  /*12f0*/  ISETP.NE.AND P0, PT, R2, 0x1, PT ;  /* 0x000000010200780c */ /* 0x000fc80003f05270 */
[----:B----4-:R-:W-:-:S04]  /*1300*/  SHF.R.U32.HI R6, RZ, R6, R3 ;  /* 0x00000006ff067219 */ /* 0x010fc80000011603 */
[----:B------:R-:W-:Y:S02]  /*1310*/  SEL R3, R165, R6, !P0 ;  /* 0x00000006a5037207 */ /* 0x000fe40004000000 */
[----:B---3--:R-:W-:-:S04]  /*1320*/  ISETP.NE.AND P1, PT, R8, 0x1, PT ;  /* 0x000000010800780c */ /* 0x008fc80003f25270 */
[----:B------:R-:W-:-:S05]  /*1330*/  SEL R4, R167, R4, !P1 ;  /* 0x00000004a7047207 */ /* 0x000fca0004800000 */
[----:B------:R-:W-:Y:S02]  /*1340*/  IMAD.IADD R5, R3, 0x1, -R4 ;  /* 0x0000000103057824 */ /* 0x000fe400078e0a04 */
[----:B------:R-:W-:Y:S02]  /*1350*/  IMAD.IADD R3, R4, 0x1, -R3 ;  /* 0x0000000104037824 */ /* 0x000fe400078e0a03 */
[----:B------:R-:W-:Y:S02]  /*1360*/  IMAD R167, R5, R8, R167 ;  /* 0x0000000805a77224 */ /* 0x000fe400078e02a7 */
[----:B------:R-:W-:-:S07]  /*1370*/  IMAD R165, R3, R2, R165 ;  /* 0x0000000203a57224 */ /* 0x000fce00078e02a5 */
.L_x_16:
[----:B------:R-:W-:Y:S01]  /*1380*/  BAR.SYNC.DEFER_BLOCKING 0x0 ;  /* 0x0000000000007b1d */ /* 0x000fe20000010000 */
[----:B------:R-:W-:Y:S01]  /*1390*/  UISETP.NE.AND UP1, UPT, UR8, 0x2, UPT ;  /* 0x000000020800788c */ /* 0x000fe2000bf25270 */
[----:B------:R-:W-:Y:S02]  /*13a0*/  ISETP.NE.OR P5, PT, R0, 0x2, !P5 ;  /* 0x000000020000780c */ /* 0x000fe40006fa5670 */
[----:B------:R-:W-:-:S06]  /*13b0*/  LOP3.LUT R2, R176, 0x1f, RZ, 0xc0, !PT ;  /* 0x0000001fb0027812 */ /* 0x000fcc00078ec0ff */
[----:B------:R-:W-:Y:S05]  /*13c0*/  BRA.U UP1, `(.L_x_17) ;  /* 0x0000001101f07547 */ /* 0x000fea000b800000 */
[----:B------:R-:W1:Y:S01]  /*13d0*/  LDCU UR13, c[0x0][0x38c] ;  /* 0x00007180ff0d77ac */ /* 0x000e620008000800 */
[----:B------:R-:W2:Y:S01]  /*13e0*/  LDC R9, c[0x0][0x370] ;  /* 0x0000dc00ff097b82 */ /* 0x000ea20000000800 */
[----:B------:R-:W-:Y:S01]  /*13f0*/  PLOP3.LUT P1, PT, PT, PT, UP2, 0x80, 0x8 ;  /* 0x000000000008781c */ /* 0x000fe20003f2f028 */
[----:B------:R-:W-:Y:S01]  /*1400*/  HFMA2 R12, -RZ, RZ, 0, 0 ;  /* 0x00000000ff0c7431 */ /* 0x000fe200000001ff */
[----:B------:R-:W-:Y:S01]  /*1410*/  ISETP.EQ.OR P4, PT, R2, RZ, P5 ;  /* 0x000000ff0200720c */ /* 0x000fe20002f82670 */
[----:B------:R-:W-:Y:S01]  /*1420*/  IMAD.MOV.U32 R15, RZ, RZ, 0x1 ;  /* 0x00000001ff0f7424 */ /* 0x000fe200078e00ff */
[----:B------:R-:W-:Y:S01]  /*1430*/  PLOP3.LUT P1, PT, P1, PT, PT, 0x8, 0x80 ;  /* 0x000000000080781c */ /* 0x000fe20000f2e170 */
[----:B------:R-:W-:Y:S01]  /*1440*/  IMAD.MOV.U32 R14, RZ, RZ, RZ ;  /* 0x000000ffff0e7224 */ /* 0x000fe200078e00ff */
[----:B------:R-:W-:Y:S01]  /*1450*/  MOV R8, 0x1 ;  /* 0x0000000100087802 */ /* 0x000fe20000000f00 */
[----:B------:R-:W4:Y:S01]  /*1460*/  LDC R0, c[0x0][0x374] ;  /* 0x0000dd00ff007b82 */ /* 0x000f220000000800 */
[----:B------:R-:W-:Y:S01]  /*1470*/  IMAD.MOV.U32 R10, RZ, RZ, RZ ;  /* 0x000000ffff0a7224 */ /* 0x000fe200078e00ff */
[----:B------:R-:W2:Y:S01]  /*1480*/  LDCU.64 UR22, c[0x0][0x348] ;  /* 0x00006900ff1677ac */ /* 0x000ea20008000a00 */
[----:B------:R-:W-:Y:S01]  /*1490*/  UMOV UR6, URZ ;  /* 0x000000ff00067c82 */ /* 0x000fe20008000000 */
[----:B-1----:R-:W-:-:S04]  /*14a0*/  UIADD3 UR5, UPT, UPT, UR13, 0x7f, URZ ;  /* 0x0000007f0d057890 */ /* 0x002fc8000fffe0ff */
[----:B------:R-:W-:-:S04]  /*14b0*/  USHF.R.S32.HI UR4, URZ, 0x1f, UR5 ;  /* 0x0000001fff047899 */ /* 0x000fc80008011405 */
[----:B------:R-:W-:-:S04]  /*14c0*/  ULEA.HI UR4, UR4, UR5, URZ, 0x7 ;  /* 0x0000000504047291 */ /* 0x000fc8000f8f38ff */
[----:B------:R-:W-:Y:S02]  /*14d0*/  USHF.R.S32.HI UR15, URZ, 0x7, UR4 ;  /* 0x00000007ff0f7899 */ /* 0x000fe40008011404 */
[----:B------:R-:W-:Y:S02]  /*14e0*/  UIADD3 UR4, UPT, UPT, UR13, -0x1, URZ ;  /* 0xffffffff0d047890 */ /* 0x000fe4000fffe0ff */
[----:B------:R-:W-:Y:S02]  /*14f0*/  UISETP.LT.U32.AND UP0, UPT, UR15, 0x8, UPT ;  /* 0x000000080f00788c */ /* 0x000fe4000bf01070 */
[----:B------:R-:W-:Y:S02]  /*1500*/  UISETP.GE.U32.AND UP1, UPT, UR4, -0xff, UPT ;  /* 0xffffff010400788c */ /* 0x000fe4000bf26070 */
[----:B------:R-:W-:Y:S02]  /*1510*/  USEL UR14, UR15, 0x8, UP0 ;  /* 0x000000080f0e7887 */ /* 0x000fe40008000000 */
[----:B------:R-:W-:-:S02]  /*1520*/  UIADD3 UR13, UPT, UPT, UR13, 0xfe, URZ ;  /* 0x000000fe0d0d7890 */ /* 0x000fc4000fffe0ff */
[----:B------:R-:W-:Y:S02]  /*1530*/  UIADD3 UR5, UPT, UPT, UR14, -0x1, URZ ;  /* 0xffffffff0e057890 */ /* 0x000fe4000fffe0ff */
[----:B------:R-:W-:-:S03]  /*1540*/  UIADD3 UR7, UPT, UPT, UR15, -UR14, URZ ;  /* 0x8000000e0f077290 */ /* 0x000fc6000fffe0ff */
[----:B------:R-:W-:-:S04]  /*1550*/  @UP1 UIADD3 UR5, UPT, UPT, UR14, URZ, URZ ;  /* 0x000000ff0e051290 */ /* 0x000fc8000fffe0ff */
[----:B--2---:R-:W-:-:S12]  /*1560*/  UIADD3 UR5, UPT, UPT, UR5, 0x1, URZ ;  /* 0x0000000105057890 */ /* 0x004fd8000fffe0ff */
.L_x_35:
[----:B------:R-:W-:Y:S01]  /*1570*/  UISETP.NE.AND UP0, UPT, UR37, URZ, UPT ;  /* 0x000000ff2500728c */ /* 0x000fe2000bf05270 */
[----:B------:R-:W1:Y:S08]  /*1580*/  S2UR UR37, SR_CgaCtaId ;  /* 0x00000000002579c3 */ /* 0x000e700000008800 */
[----:B------:R-:W-:Y:S05]  /*1590*/  BRA.U UP0, `(.L_x_18) ;  /* 0x0000000100347547 */ /* 0x000fea000b800000 */
[----:B------:R-:W2:Y:S01]  /*15a0*/  S2R R2, SR_CgaCtaId ;  /* 0x0000000000027919 */ /* 0x000ea20000008800 */
[----:B------:R-:W-:-:S04]  /*15b0*/  MOV R3, 0x400 ;  /* 0x0000040000037802 */ /* 0x000fc80000000f00 */
[----:B--2---:R-:W-:Y:S02]  /*15c0*/  LEA R3, R2, R3, 0x18 ;  /* 0x0000000302037211 */ /* 0x004fe400078ec0ff */
[----:B------:R-:W-:-:S03]  /*15d0*/  SHF.L.U32 R2, R8, 0x1f, RZ ;  /* 0x0000001f08027819 */ /* 0x000fc600000006ff */
[----:B------:R-:W-:-:S04]  /*15e0*/  IMAD R3, R10, 0x8, R3 ;  /* 0x000000080a037824 */ /* 0x000fc800078e0203 */
[----:B------:R-:W2:Y:S02]  /*15f0*/  SYNCS.PHASECHK.TRANS64.TRYWAIT P0, [R3+URZ+0x110], R2 ;  /* 0x00011002030075a7 */ /* 0x000ea400080011ff */
[----:B--2---:R-:W-:Y:S05]  /*1600*/  @!P0 BRA `(.L_x_19) ;  /* 0x0000005400c48947 */ /* 0x004fea0003800000 */
.L_x_99:
[----:B------:R-:W-:Y:S01]  /*1610*/  VIADD R10, R10, 0x1 ;  /* 0x000000010a0a7836 */ /* 0x000fe20000000000 */
[----:B------:R2:W-:Y:S04]  /*1620*/  SYNCS.ARRIVE.TRANS64.A1T0 RZ, [R3+URZ+0x100], RZ ;  /* 0x000100ff03ff79a7 */ /* 0x0005e800081000ff */
[----:B------:R-:W-:-:S04]  /*1630*/  ISETP.NE.AND P0, PT, R10, 0x2, PT ;  /* 0x000000020a00780c */ /* 0x000fc80003f05270 */
[----:B------:R-:W-:Y:S02]  /*1640*/  SEL R10, R10, RZ, P0 ;  /* 0x000000ff0a0a7207 */ /* 0x000fe40000000000 */
[----:B--2---:R-:W-:-:S04]  /*1650*/  SEL R3, RZ, 0x1, P0 ;  /* 0x00000001ff037807 */ /* 0x004fc80000000000 */
[----:B------:R-:W-:-:S07]  /*1660*/  LOP3.LUT R8, R8, R3, RZ, 0x3c, !PT ;  /* 0x0000000308087212 */ /* 0x000fce00078e3cff */
.L_x_18:
[----:B------:R-:W-:Y:S01]  /*1670*/  UMOV UR4, 0x400 ;  /* 0x0000040000047882 */ /* 0x000fe20000000000 */
[----:B------:R-:W-:Y:S01]  /*1680*/  SHF.L.U32 R2, R15, 0x1f, RZ ;  /* 0x0000001f0f027819 */ /* 0x000fe200000006ff */
[----:B-1----:R-:W-:Y:S01]  /*1690*/  ULEA UR4, UR37, UR4, 0x18 ;  /* 0x0000000425047291 */ /* 0x002fe2000f8ec0ff */
[----:B------:R-:W-:Y:S01]  /*16a0*/  R2UR UR34, R167 ;  /* 0x00000000a72272ca */ /* 0x000fe200000e0000 */
[----:B------:R-:W-:Y:S01]  /*16b0*/  UISETP.GE.U32.AND UP0, UPT, UR13, 0xff, UPT ;  /* 0x000000ff0d00788c */ /* 0x000fe2000bf06070 */
[----:B------:R-:W-:Y:S01]  /*16c0*/  R2UR UR10, R165 ;  /* 0x00000000a50a72ca */ /* 0x000fe200000e0000 */
[----:B------:R-:W-:Y:S01]  /*16d0*/  ULEA UR8, UR6, UR4, 0x3 ;  /* 0x0000000406087291 */ /* 0x000fe2000f8e18ff */
[----:B------:R-:W-:-:S08]  /*16e0*/  UMOV UR24, URZ ;  /* 0x000000ff00187c82 */ /* 0x000fd00008000000 */
[----:B------:R1:W2:Y:S01]  /*16f0*/  SYNCS.PHASECHK.TRANS64.TRYWAIT P0, [UR8+0x40], R2 ;  /* 0x00004002ff0075a7 */ /* 0x0002a20008001108 */
[----:B------:R-:W-:Y:S02]  /*1700*/  USHF.L.U32 UR34, UR34, 0x7, URZ ;  /* 0x0000000722227899 */ /* 0x000fe400080006ff */
[----:B------:R-:W-:Y:S01]  /*1710*/  USHF.L.U32 UR10, UR10, 0x6, URZ ;  /* 0x000000060a0a7899 */ /* 0x000fe200080006ff */
[----:B------:R-:W-:Y:S11]  /*1720*/  BRA.U !UP0, `(.L_x_20) ;  /* 0x0000000108a87547 */ /* 0x000ff6000b800000 */
[----:B------:R-:W-:Y:S01]  /*1730*/  UMOV UR16, URZ ;  /* 0x000000ff00107c82 */ /* 0x000fe20008000000 */
[----:B------:R-:W-:-:S05]  /*1740*/  UMOV UR17, UR6 ;  /* 0x0000000600117c82 */ /* 0x000fca0008000000 */
.L_x_25:
[----:B-1----:R-:W-:Y:S01]  /*1750*/  ULEA UR33, UR17, UR4, 0x3 ;  /* 0x0000000411217291 */ /* 0x002fe2000f8e18ff */
[----:B--2---:R-:W-:Y:S01]  /*1760*/  @!P5 MOV R3, 0x6000 ;  /* 0x000060000003d802 */ /* 0x004fe20000000f00 */
[----:B--2---:R-:W-:Y:S10]  /*1770*/  @P0 BRA `(.L_x_21) ;  /* 0x00000000000c0947 */ /* 0x004ff40003800000 */
[----:B------:R-:W-:-:S04]  /*1780*/  SHF.L.U32 R5, R15, 0x1f, RZ ;  /* 0x0000001f0f057819 */ /* 0x000fc800000006ff */
[----:B------:R-:W2:Y:S02]  /*1790*/  SYNCS.PHASECHK.TRANS64.TRYWAIT P0, [UR33+0x40], R5 ;  /* 0x00004005ff0075a7 */ /* 0x000ea40008001121 */
[----:B--2---:R-:W-:Y:S05]  /*17a0*/  @!P0 BRA `(.L_x_22) ;  /* 0x0000005400708947 */ /* 0x004fea0003800000 */
.L_x_21:
[----:B------:R2:W-:Y:S01]  /*17b0*/  @!P5 SYNCS.ARRIVE.TRANS64 RZ, [UR33], R3 ;  /* 0x00000003ffffd9a7 */ /* 0x0005e20008000021 */
[----:B------:R-:W-:Y:S04]  /*17c0*/  BSSY.RECONVERGENT B0, `(.L_x_23) ;  /* 0x0000003000007945 */ /* 0x000fe80003800200 */
[----:B------:R-:W-:Y:S05]  /*17d0*/  @P4 BRA `(.L_x_24) ;  /* 0x0000000000044947 */ /* 0x000fea0003800000 */
[----:B------:R-:W-:Y:S05]  /*17e0*/  BPT.TRAP 0x1 ;  /* 0x000000040000795c */ /* 0x000fea0000300000 */
.L_x_24:
[----:B------:R-:W-:Y:S05]  /*17f0*/  BSYNC.RECONVERGENT B0 ;  /* 0x0000000000007941 */ /* 0x000fea0003800200 */
.L_x_23:
[----:B------:R-:W-:Y:S02]  /*1800*/  UIADD3 UR6, UPT, UPT, UR17, 0x1, URZ ;  /* 0x0000000111067890 */ /* 0x000fe4000fffe0ff */
[----:B------:R-:W-:Y:S02]  /*1810*/  ULEA UR32, UR17, UR4, 0xe ;  /* 0x0000000411207291 */ /* 0x000fe4000f8e70ff */
[----:B------:R-:W-:Y:S02]  /*1820*/  UISETP.NE.AND UP0, UPT, UR6, 0x8, UPT ;  /* 0x000000080600788c */ /* 0x000fe4000bf05270 */
[----:B------:R-:W-:Y:S02]  /*1830*/  UIADD3 UR26, UP1, UPT, UR22, 0x80, URZ ;  /* 0x00000080161a7890 */ /* 0x000fe4000ff3e0ff */
[----:B------:R-:W-:Y:S02]  /*1840*/  USEL UR9, URZ, 0x1, UP0 ;  /* 0x00000001ff097887 */ /* 0x000fe40008000000 */
[----:B------:R-:W-:-:S02]  /*1850*/  USEL UR6, UR6, URZ, UP0 ;  /* 0x000000ff06067287 */ /* 0x000fc40008000000 */
[----:B------:R-:W-:Y:S02]  /*1860*/  UIADD3 UR20, UP0, UPT, UR22, 0x180, URZ ;  /* 0x0000018016147890 */ /* 0x000fe4000ff1e0ff */
[----:B------:R-:W-:Y:S01]  /*1870*/  ULEA UR8, UR6, UR4, 0x3 ;  /* 0x0000000406087291 */ /* 0x000fe2000f8e18ff */
[----:B------:R-:W-:Y:S01]  /*1880*/  LOP3.LUT R15, R15, UR9, RZ, 0x3c, !PT ;  /* 0x000000090f0f7c12 */ /* 0x000fe2000f8e3cff */
[----:B------:R-:W-:Y:S02]  /*1890*/  USHF.L.U32 UR35, UR16, 0x7, URZ ;  /* 0x0000000710237899 */ /* 0x000fe400080006ff */
[----:B------:R-:W-:Y:S01]  /*18a0*/  UIADD3.X UR27, UPT, UPT, URZ, UR23, URZ, UP1, !UPT ;  /* 0x00000017ff1b7290 */ /* 0x000fe20008ffe4ff */
[----:B-1----:R-:W-:Y:S01]  /*18b0*/  SHF.L.U32 R2, R15, 0x1f, RZ ;  /* 0x0000001f0f027819 */ /* 0x002fe200000006ff */
[----:B------:R-:W-:Y:S02]  /*18c0*/  UIADD3 UR32, UPT, UPT, UR32, 0x4400, URZ ;  /* 0x0000440020207890 */ /* 0x000fe4000fffe0ff */
[----:B------:R-:W-:Y:S01]  /*18d0*/  UIADD3.X UR21, UPT, UPT, URZ, UR23, URZ, UP0, !UPT ;  /* 0x00000017ff157290 */ /* 0x000fe200087fe4ff */
[----:B------:R1:W1:Y:S01]  /*18e0*/  SYNCS.PHASECHK.TRANS64.TRYWAIT P0, [UR8+0x40], R2 ;  /* 0x00004002ff0075a7 */ /* 0x0002620008001108 */
[----:B------:R-:W-:Y:S01]  /*18f0*/  ULEA UR8, UR17, UR4, 0xd ;  /* 0x0000000411087291 */ /* 0x000fe2000f8e68ff */
[----:B------:R-:W-:Y:S01]  /*1900*/  UMOV UR18, 0x0 ;  /* 0x0000000000127882 */ /* 0x000fe20000000000 */
[----:B------:R-:W-:-:S02]  /*1910*/  UMOV UR19, 0x10000000 ;  /* 0x1000000000137882 */ /* 0x000fc40000000000 */
[----:B------:R-:W-:Y:S01]  /*1920*/  UIADD3 UR8, UPT, UPT, UR8, 0x24400, URZ ;  /* 0x0002440008087890 */ /* 0x000fe2000fffe0ff */
[----:B------:R1:W-:Y:S01]  /*1930*/  UTMALDG.3D [UR32], [UR26], desc[UR18] ;  /* 0x000012201a0075b4 */ /* 0x0003e20008011000 */
[----:B------:R-:W-:Y:S01]  /*1940*/  UMOV UR12, UR36 ;  /* 0x00000024000c7c82 */ /* 0x000fe20008000000 */
[----:B------:R-:W-:Y:S01]  /*1950*/  UMOV UR9, UR33 ;  /* 0x0000002100097c82 */ /* 0x000fe20008000000 */
[----:B------:R-:W-:Y:S01]  /*1960*/  UMOV UR11, UR35 ;  /* 0x00000023000b7c82 */ /* 0x000fe20008000000 */
[----:B------:R-:W-:Y:S01]  /*1970*/  UIADD3 UR16, UPT, UPT, UR16, 0x1, URZ ;  /* 0x0000000110107890 */ /* 0x000fe2000fffe0ff */
[----:B------:R-:W-:Y:S01]  /*1980*/  UMOV UR24, UR5 ;  /* 0x0000000500187c82 */ /* 0x000fe20008000000 */
[----:B------:R-:W-:Y:S02]  /*1990*/  UMOV UR17, UR6 ;  /* 0x0000000600117c82 */ /* 0x000fe40008000000 */
[----:B------:R1:W-:Y:S01]  /*19a0*/  UTMALDG.3D [UR8], [UR20], desc[UR18] ;  /* 0x00001208140075b4 */ /* 0x0003e20008011000 */
[----:B------:R-:W-:-:S09]  /*19b0*/  UISETP.NE.AND UP0, UPT, UR16, UR5, UPT ;  /* 0x000000051000728c */ /* 0x000fd2000bf05270 */
[----:B------:R-:W-:Y:S05]  /*19c0*/  BRA.U UP0, `(.L_x_25) ;  /* 0xfffffffd00607547 */ /* 0x000fea000b83ffff */
.L_x_20:
[----:B-1----:R-:W-:Y:S01]  /*19d0*/  ULEA UR8, UR6, UR4, 0x3 ;  /* 0x0000000406087291 */ /* 0x002fe2000f8e18ff */
[----:B------:R-:W-:Y:S01]  /*19e0*/  SHF.L.U32 R2, R15, 0x1f, RZ ;  /* 0x0000001f0f027819 */ /* 0x000fe200000006ff */
[----:B------:R-:W-:Y:S01]  /*19f0*/  @!P1 SYNCS.ARRIVE.TRANS64.A1T0 RZ, [UR4+0x98], RZ ;  /* 0x000098ffffff99a7 */ /* 0x000fe20008100004 */
[----:B------:R-:W-:-:S06]  /*1a00*/  UISETP.GT.AND UP0, UPT, UR15, UR14, UPT ;  /* 0x0000000e0f00728c */ /* 0x000fcc000bf04270 */
[----:B--2---:R1:W2:Y:S03]  /*1a10*/  SYNCS.PHASECHK.TRANS64.TRYWAIT P0, [UR8+0x40], R2 ;  /* 0x00004002ff0075a7 */ /* 0x0042a60008001108 */
[----:B------:R-:W-:Y:S05]  /*1a20*/  BRA.U !UP0, `(.L_x_26) ;  /* 0x0000000108ac7547 */ /* 0x000fea000b800000 */
[----:B------:R-:W-:Y:S01]  /*1a30*/  UIADD3 UR21, UPT, UPT, UR7, UR24, URZ ;  /* 0x0000001807157290 */ /* 0x000fe2000fffe0ff */
[----:B------:R-:W-:-:S11]  /*1a40*/  UMOV UR25, UR6 ;  /* 0x0000000600197c82 */ /* 0x000fd60008000000 */
.L_x_31:
[----:B-1----:R-:W-:Y:S01]  /*1a50*/  ULEA UR17, UR25, UR4, 0x3 ;  /* 0x0000000419117291 */ /* 0x002fe2000f8e18ff */
[----:B--2---:R-:W-:Y:S01]  /*1a60*/  @!P5 MOV R3, 0x6000 ;  /* 0x000060000003d802 */ /* 0x004fe20000000f00 */
[----:B--2---:R-:W-:Y:S10]  /*1a70*/  @P0 BRA `(.L_x_27) ;  /* 0x00000000000c0947 */ /* 0x004ff40003800000 */
[----:B------:R-:W-:-:S04]  /*1a80*/  SHF.L.U32 R5, R15, 0x1f, RZ ;  /* 0x0000001f0f057819 */ /* 0x000fc800000006ff */
[----:B------:R-:W2:Y:S02]  /*1a90*/  SYNCS.PHASECHK.TRANS64.TRYWAIT P0, [UR17+0x40], R5 ;  /* 0x00004005ff0075a7 */ /* 0x000ea40008001111 */
[----:B--2---:R-:W-:Y:S05]  /*1aa0*/  @!P0 BRA `(.L_x_28) ;  /* 0x0000005000c88947 */ /* 0x004fea0003800000 */
.L_x_27:
[----:B------:R2:W-:Y:S01]  /*1ab0*/  @!P5 SYNCS.ARRIVE.TRANS64 RZ, [UR17], R3 ;  /* 0x00000003ffffd9a7 */ /* 0x0005e20008000011 */
[----:B------:R-:W-:Y:S04]  /*1ac0*/  BSSY.RECONVERGENT B0, `(.L_x_29) ;  /* 0x0000003000007945 */ /* 0x000fe80003800200 */
[----:B------:R-:W-:Y:S05]  /*1ad0*/  @P4 BRA `(.L_x_30) ;  /* 0x0000000000044947 */ /* 0x000fea0003800000 */
[----:B------:R-:W-:Y:S05]  /*1ae0*/  BPT.TRAP 0x1 ;  /* 0x000000040000795c */ /* 0x000fea0000300000 */
.L_x_30:
[----:B------:R-:W-:Y:S05]  /*1af0*/  BSYNC.RECONVERGENT B0 ;  /* 0x0000000000007941 */ /* 0x000fea0003800200 */
.L_x_29:
        /* <DEDUP_REMOVED lines=10> */
[----:B------:R-:W-:Y:S01]  /*1ba0*/  UIADD3 UR16, UPT, UPT, UR16, 0x4400, URZ ;  /* 0x0000440010107890 */ /* 0x000fe2000fffe0ff */
[----:B-1----:R-:W-:Y:S01]  /*1bb0*/  SHF.L.U32 R2, R15, 0x1f, RZ ;  /* 0x0000001f0f027819 */ /* 0x002fe200000006ff */
[----:B------:R-:W-:Y:S02]  /*1bc0*/  UIADD3.X UR31, UPT, UPT, URZ, UR23, URZ, UP1, !UPT ;  /* 0x00000017ff1f7290 */ /* 0x000fe40008ffe4ff */
[----:B------:R-:W-:Y:S01]  /*1bd0*/  UIADD3.X UR29, UPT, UPT, URZ, UR23, URZ, UP0, !UPT ;  /* 0x00000017ff1d7290 */ /* 0x000fe200087fe4ff */
[----:B------:R1:W1:Y:S01]  /*1be0*/  SYNCS.PHASECHK.TRANS64.TRYWAIT P0, [UR8+0x40], R2 ;  /* 0x00004002ff0075a7 */ /* 0x0002620008001108 */
[----:B------:R-:W-:Y:S01]  /*1bf0*/  ULEA UR8, UR25, UR4, 0xd ;  /* 0x0000000419087291 */ /* 0x000fe2000f8e68ff */
[----:B------:R-:W-:Y:S01]  /*1c00*/  UMOV UR26, 0x0 ;  /* 0x00000000001a7882 */ /* 0x000fe20000000000 */
[----:B------:R-:W-:-:S02]  /*1c10*/  UMOV UR27, 0x10000000 ;  /* 0x10000000001b7882 */ /* 0x000fc40000000000 */
[----:B------:R-:W-:Y:S01]  /*1c20*/  UIADD3 UR8, UPT, UPT, UR8, 0x24400, URZ ;  /* 0x0002440008087890 */ /* 0x000fe2000fffe0ff */
[----:B------:R-:W-:Y:S01]  /*1c30*/  UMOV UR18, UR34 ;  /* 0x0000002200127c82 */ /* 0x000fe20008000000 */
[----:B------:R-:W-:Y:S01]  /*1c40*/  UMOV UR20, UR36 ;  /* 0x0000002400147c82 */ /* 0x000fe20008000000 */
[----:B------:R-:W-:Y:S01]  /*1c50*/  UMOV UR12, UR36 ;  /* 0x00000024000c7c82 */ /* 0x000fe20008000000 */
[----:B------:R-:W-:Y:S01]  /*1c60*/  UMOV UR9, UR17 ;  /* 0x0000001100097c82 */ /* 0x000fe20008000000 */
[----:B------:R-:W-:Y:S01]  /*1c70*/  UMOV UR11, UR19 ;  /* 0x00000013000b7c82 */ /* 0x000fe20008000000 */
[----:B------:R1:W-:Y:S01]  /*1c80*/  UTMALDG.3D [UR16], [UR30], desc[UR26] ;  /* 0x00001a101e0075b4 */ /* 0x0003e20008011000 */
[----:B------:R-:W-:Y:S01]  /*1c90*/  UIADD3 UR24, UPT, UPT, UR24, 0x1, URZ ;  /* 0x0000000118187890 */ /* 0x000fe2000fffe0ff */
[----:B------:R-:W-:-:S03]  /*1ca0*/  UMOV UR25, UR6 ;  /* 0x0000000600197c82 */ /* 0x000fc60008000000 */
[----:B------:R-:W-:Y:S01]  /*1cb0*/  UISETP.NE.AND UP0, UPT, UR24, UR21, UPT ;  /* 0x000000151800728c */ /* 0x000fe2000bf05270 */
[----:B------:R1:W-:Y:S08]  /*1cc0*/  UTMALDG.3D [UR8], [UR28], desc[UR26] ;  /* 0x00001a081c0075b4 */ /* 0x0003f00008011000 */
[----:B------:R-:W-:Y:S05]  /*1cd0*/  BRA.U UP0, `(.L_x_31) ;  /* 0xfffffffd005c7547 */ /* 0x000fea000b83ffff */
.L_x_26:
[----:B-1----:R-:W-:Y:S01]  /*1ce0*/  LEA R2, R14, UR4, 0x3 ;  /* 0x000000040e027c11 */ /* 0x002fe2000f8e18ff */
[----:B------:R-:W-:Y:S01]  /*1cf0*/  NOP ;  /* 0x0000000000007918 */ /* 0x000fe20000000000 */
[----:B--2---:R-:W-:Y:S02]  /*1d00*/  SHF.L.U32 R3, R12, 0x1f, RZ ;  /* 0x0000001f0c037819 */ /* 0x004fe400000006ff */
[----:B------:R-:W-:Y:S02]  /*1d10*/  LEA R4, R14, UR4, 0x4 ;  /* 0x000000040e047c11 */ /* 0x000fe4000f8e20ff */
[----:B------:R-:W1:Y:S02]  /*1d20*/  SYNCS.PHASECHK.TRANS64.TRYWAIT P0, [R2+URZ+0xa0], R3 ;  /* 0x0000a003020075a7 */ /* 0x000e6400080011ff */
[----:B-1----:R-:W-:Y:S05]  /*1d30*/  @!P0 BRA `(.L_x_32) ;  /* 0x00000050003c8947 */ /* 0x002fea0003800000 */
.L_x_102:
[----:B------:R-:W2:Y:S01]  /*1d40*/  LDS.128 R4, [R4+0x130] ;  /* 0x0001300004047984 */ /* 0x000ea20000000c00 */
[----:B---3--:R-:W-:Y:S01]  /*1d50*/  ISETP.GE.AND P0, PT, R72, 0x1, PT ;  /* 0x000000014800780c */ /* 0x008fe20003f06270 */
[----:B-1----:R-:W-:Y:S01]  /*1d60*/  VIADD R2, R2, 0xb0 ;  /* 0x000000b002027836 */ /* 0x002fe20000000000 */
[----:B------:R-:W-:Y:S01]  /*1d70*/  @!PT LDS RZ, [RZ] ;  /* 0x00000000fffff984 */ /* 0x000fe20000000800 */
[----:B------:R-:W-:Y:S01]  /*1d80*/  @!PT LDS RZ, [RZ] ;  /* 0x00000000fffff984 */ /* 0x000fe20000000800 */
[----:B------:R-:W-:Y:S01]  /*1d90*/  @!PT LDS RZ, [RZ] ;  /* 0x00000000fffff984 */ /* 0x000fe20000000800 */
[----:B------:R-:W-:Y:S01]  /*1da0*/  @!PT LDS RZ, [RZ] ;  /* 0x00000000fffff984 */ /* 0x000fe20000000800 */
[----:B------:R1:W-:Y:S06]  /*1db0*/  MEMBAR.ALL.CTA ;  /* 0x0000000000007992 */ /* 0x0003ec0000008000 */
[----:B-1----:R-:W1:Y:S01]  /*1dc0*/  FENCE.VIEW.ASYNC.S ;  /* 0x00000000000073c6 */ /* 0x002e620000000000 */
[----:B------:R-:W-:-:S04]  /*1dd0*/  PRMT R2, RZ, 0x654, R2 ;  /* 0x00000654ff027816 */ /* 0x000fc80000000002 */
[----:B-1----:R1:W-:Y:S01]  /*1de0*/  SYNCS.ARRIVE.TRANS64.RED.A1T0 RZ, [R2+URZ], RZ ;  /* 0x000000ff02ff79a7 */ /* 0x0023e200081004ff */
[----:B--2---:R-:W-:-:S13]  /*1df0*/  LOP3.LUT P2, RZ, R6, 0x1, RZ, 0xc0, !PT ;  /* 0x0000000106ff7812 */ /* 0x004fda000784c0ff */
[----:B------:R-:W-:Y:S01]  /*1e00*/  @P2 SHF.R.U32.HI R3, RZ, 0x10, R5 ;  /* 0x00000010ff032819 */ /* 0x000fe20000011605 */
[----:B------:R-:W-:Y:S01]  /*1e10*/  VOTEU.ANY UP0, P2 ;  /* 0x0000000000ff7886 */ /* 0x000fe20001000100 */
[----:B------:R-:W-:Y:S02]  /*1e20*/  @P2 MOV R13, R4 ;  /* 0x00000004000d2202 */ /* 0x000fe40000000f00 */
[----:B------:R-:W-:Y:S02]  /*1e30*/  @P2 R2UR.BROADCAST UR8, R3 ;  /* 0x00000000030822ca */ /* 0x000fe400008e0000 */
[----:B------:R-:W-:-:S11]  /*1e40*/  @P2 LOP3.LUT R11, R5, 0xffff, RZ, 0xc0, !PT ;  /* 0x0000ffff050b2812 */ /* 0x000fd600078ec0ff */
[----:B------:R-:W-:Y:S01]  /*1e50*/  @UP0 UMOV UR36, UR8 ;  /* 0x0000000800240c82 */ /* 0x000fe20008000000 */
[----:B-1----:R-:W-:Y:S05]  /*1e60*/  @!P0 BRA `(.L_x_33) ;  /* 0x0000000000b88947 */ /* 0x002fea0003800000 */
[----:B------:R-:W4:Y:S01]  /*1e70*/  LDC.64 R4, c[0x0][0xb18] ;  /* 0x0002c600ff047b82 */ /* 0x000f220000000a00 */
[----:B------:R-:W-:-:S07]  /*1e80*/  ISETP.NE.AND P3, PT, R72, 0x1, PT ;  /* 0x000000014800780c */ /* 0x000fce0003f65270 */
[----:B------:R-:W1:Y:S08]  /*1e90*/  LDC.64 R6, c[0x0][0xb10] ;  /* 0x0002c400ff067b82 */ /* 0x000e700000000a00 */
[----:B------:R-:W2:Y:S08]  /*1ea0*/  LDC R16, c[0x0][0xb20] ;  /* 0x0002c800ff107b82 */ /* 0x000eb00000000800 */
[----:B------:R-:W3:Y:S01]  /*1eb0*/  LDC R18, c[0x0][0xb0c] ;  /* 0x0002c300ff127b82 */ /* 0x000ee20000000800 */
[----:B----4-:R-:W-:Y:S01]  /*1ec0*/  IMAD.HI.U32 R17, R0, R5, RZ ;  /* 0x0000000500117227 */ /* 0x010fe200078e00ff */
[----:B------:R-:W-:-:S03]  /*1ed0*/  ISETP.NE.AND P0, PT, R4, 0x1, PT ;  /* 0x000000010400780c */ /* 0x000fc60003f05270 */
[----:B------:R-:W-:-:S03]  /*1ee0*/  IMAD.HI.U32 R5, R11, R5, RZ ;  /* 0x000000050b057227 */ /* 0x000fc600078e00ff */
[----:B------:R-:W4:Y:S01]  /*1ef0*/  LDC.64 R2, c[0x0][0xb28] ;  /* 0x0002ca00ff027b82 */ /* 0x000f220000000a00 */
[----:B-1----:R-:W-:-:S04]  /*1f00*/  IMAD.HI.U32 R20, R9, R6, RZ ;  /* 0x0000000609147227 */ /* 0x002fc800078e00ff */
[----:B------:R-:W-:Y:S01]  /*1f10*/  IMAD.HI.U32 R22, R13, R6, RZ ;  /* 0x000000060d167227 */ /* 0x000fe200078e00ff */
[----:B------:R-:W-:Y:S02]  /*1f20*/  SHF.R.U32.HI R20, RZ, R7, R20 ;  /* 0x00000007ff147219 */ /* 0x000fe40000011614 */
[-C--:B--2---:R-:W-:Y:S02]  /*1f30*/  SHF.R.U32.HI R17, RZ, R16.reuse, R17 ;  /* 0x00000010ff117219 */ /* 0x084fe40000011611 */
[----:B------:R-:W-:Y:S02]  /*1f40*/  SHF.R.U32.HI R16, RZ, R16, R5 ;  /* 0x00000010ff107219 */ /* 0x000fe40000011605 */
[----:B------:R-:W-:Y:S02]  /*1f50*/  SEL R17, R0, R17, !P0 ;  /* 0x0000001100117207 */ /* 0x000fe40004000000 */
[----:B------:R-:W-:Y:S02]  /*1f60*/  SHF.R.U32.HI R22, RZ, R7, R22 ;  /* 0x00000007ff167219 */ /* 0x000fe40000011616 */
[----:B---3--:R-:W-:-:S02]  /*1f70*/  ISETP.NE.AND P1, PT, R18, 0x1, PT ;  /* 0x000000011200780c */ /* 0x008fc40003f25270 */
[----:B------:R-:W-:Y:S02]  /*1f80*/  SEL R5, R11, R16, !P0 ;  /* 0x000000100b057207 */ /* 0x000fe40004000000 */
[----:B------:R-:W-:Y:S02]  /*1f90*/  SEL R19, R9, R20, !P1 ;  /* 0x0000001409137207 */ /* 0x000fe40004800000 */
[----:B------:R-:W-:Y:S01]  /*1fa0*/  SEL R7, R13, R22, !P1 ;  /* 0x000000160d077207 */ /* 0x000fe20004800000 */
[----:B----4-:R-:W-:-:S04]  /*1fb0*/  IMAD.HI.U32 R20, R17, R2, RZ ;  /* 0x0000000211147227 */ /* 0x010fc800078e00ff */
        /* <DEDUP_REMOVED lines=10> */
[----:B------:R-:W-:-:S04]  /*2060*/  @!P0 IMAD.HI.U32 R16, R7, R2, RZ ;  /* 0x0000000207108227 */ /* 0x000fc800078e00ff */
[----:B------:R-:W-:Y:S01]  /*2070*/  IMAD.MOV R2, RZ, RZ, -R6 ;  /* 0x000000ffff027224 */ /* 0x000fe200078e0a06 */
[----:B------:R-:W-:-:S03]  /*2080*/  @!P0 SHF.R.U32.HI R16, RZ, R3, R16 ;  /* 0x00000003ff108219 */ /* 0x000fc60000011610 */
[----:B------:R-:W-:Y:S01]  /*2090*/  IMAD R2, R72, R2, R5 ;  /* 0x0000000248027224 */ /* 0x000fe200078e0205 */
        /* <DEDUP_REMOVED lines=11> */
.L_x_33:
[----:B------:R-:W1:Y:S02]  /*2150*/  LDCU UR8, c[0x0][0xb30] ;  /* 0x00016600ff0877ac */ /* 0x000e640008000800 */
[----:B-1----:R-:W-:-:S09]  /*2160*/  UISETP.NE.AND UP0, UPT, UR8, 0x1, UPT ;  /* 0x000000010800788c */ /* 0x002fd2000bf05270 */
[----:B------:R-:W-:Y:S05]  /*2170*/  BRA.U UP0, `(.L_x_34) ;  /* 0x0000000100407547 */ /* 0x000fea000b800000 */
[----:B------:R-:W1:Y:S08]  /*2180*/  LDC.64 R4, c[0x0][0xb10] ;  /* 0x0002c400ff047b82 */ /* 0x000e700000000a00 */
[----:B------:R-:W2:Y:S08]  /*2190*/  LDC.64 R2, c[0x0][0xb18] ;  /* 0x0002c600ff027b82 */ /* 0x000eb00000000a00 */
[----:B------:R-:W3:Y:S08]  /*21a0*/  LDC R6, c[0x0][0xb20] ;  /* 0x0002c800ff067b82 */ /* 0x000ef00000000800 */
[----:B------:R-:W4:Y:S01]  /*21b0*/  LDC R16, c[0x0][0xb0c] ;  /* 0x0002c300ff107b82 */ /* 0x000f220000000800 */
[----:B-1----:R-:W-:-:S05]  /*21c0*/  IMAD.HI.U32 R4, R13, R4, RZ ;  /* 0x000000040d047227 */ /* 0x002fca00078e00ff */
[----:B------:R-:W-:Y:S01]  /*21d0*/  SHF.R.U32.HI R4, RZ, R5, R4 ;  /* 0x00000005ff047219 */ /* 0x000fe20000011604 */
[----:B--2---:R-:W-:Y:S01]  /*21e0*/  IMAD.HI.U32 R3, R11, R3, RZ ;  /* 0x000000030b037227 */ /* 0x004fe200078e00ff */
[----:B------:R-:W-:-:S04]  /*21f0*/  ISETP.NE.AND P0, PT, R2, 0x1, PT ;  /* 0x000000010200780c */ /* 0x000fc80003f05270 */
[----:B---3--:R-:W-:-:S04]  /*2200*/  SHF.R.U32.HI R6, RZ, R6, R3 ;  /* 0x00000006ff067219 */ /* 0x008fc80000011603 */
[----:B------:R-:W-:Y:S02]  /*2210*/  SEL R3, R11, R6, !P0 ;  /* 0x000000060b037207 */ /* 0x000fe40004000000 */
[----:B----4-:R-:W-:-:S04]  /*2220*/  ISETP.NE.AND P1, PT, R16, 0x1, PT ;  /* 0x000000011000780c */ /* 0x010fc80003f25270 */
[----:B------:R-:W-:-:S05]  /*2230*/  SEL R4, R13, R4, !P1 ;  /* 0x000000040d047207 */ /* 0x000fca0004800000 */
[----:B------:R-:W-:Y:S02]  /*2240*/  IMAD.IADD R5, R3, 0x1, -R4 ;  /* 0x0000000103057824 */ /* 0x000fe400078e0a04 */
[----:B------:R-:W-:Y:S02]  /*2250*/  IMAD.IADD R3, R4, 0x1, -R3 ;  /* 0x0000000104037824 */ /* 0x000fe400078e0a03 */
[----:B------:R-:W-:Y:S02]  /*2260*/  IMAD R13, R5, R16, R13 ;  /* 0x00000010050d7224 */ /* 0x000fe400078e020d */
[----:B------:R-:W-:-:S07]  /*2270*/  IMAD R11, R3, R2, R11 ;  /* 0x00000002030b7224 */ /* 0x000fce00078e020b */
.L_x_34:
[----:B------:R-:W-:Y:S01]  /*2280*/  VIADD R14, R14, 0x1 ;  /* 0x000000010e0e7836 */ /* 0x000fe20000000000 */
[----:B------:R-:W-:Y:S01]  /*2290*/  PLOP3.LUT P1, PT, PT, PT, PT, 0x80, 0x8 ;  /* 0x000000000008781c */ /* 0x000fe20003f2f070 */
[----:B------:R-:W-:Y:S02]  /*22a0*/  IMAD.IADD R167, R13, 0x1, R166 ;  /* 0x000000010da77824 */ /* 0x000fe400078e02a6 */
[----:B------:R-:W-:Y:S01]  /*22b0*/  IMAD.IADD R165, R11, 0x1, R164 ;  /* 0x000000010ba57824 */ /* 0x000fe200078e02a4 */
[----:B------:R-:W-:-:S04]  /*22c0*/  ISETP.NE.AND P0, PT, R14, 0x2, PT ;  /* 0x000000020e00780c */ /* 0x000fc80003f05270 */
[----:B------:R-:W-:Y:S02]  /*22d0*/  SEL R3, RZ, 0x1, P0 ;  /* 0x00000001ff037807 */ /* 0x000fe40000000000 */
[----:B------:R-:W-:Y:S02]  /*22e0*/  SEL R14, R14, RZ, P0 ;  /* 0x000000ff0e0e7207 */ /* 0x000fe40000000000 */
[----:B------:R-:W-:Y:S01]  /*22f0*/  LOP3.LUT R12, R12, R3, RZ, 0x3c, !PT ;  /* 0x000000030c0c7212 */ /* 0x000fe200078e3cff */
[----:B------:R-:W-:Y:S06]  /*2300*/  @P2 BRA `(.L_x_35) ;  /* 0xfffffff000982947 */ /* 0x000fec000383ffff */
[----:B------:R-:W-:Y:S01]  /*2310*/  UIADD3 UR4, UPT, UPT, UR4, 0x40, URZ ;  /* 0x0000004004047890 */ /* 0x000fe2000fffe0ff */
[----:B------:R-:W-:-:S03]  /*2320*/  SHF.L.U32 R3, R15, 0x1f, RZ ;  /* 0x0000001f0f037819 */ /* 0x000fc600000006ff */
[----:B------:R-:W-:-:S09]  /*2330*/  ULEA UR5, UR6, UR4, 0x3 ;  /* 0x0000000406057291 */ /* 0x000fd2000f8e18ff */
[----:B------:R-:W1:Y:S02]  /*2340*/  SYNCS.PHASECHK.TRANS64.TRYWAIT P0, [UR5], R3 ;  /* 0x00000003ff0075a7 */ /* 0x000e640008001105 */
[----:B-1----:R-:W-:Y:S05]  /*2350*/  @!P0 BRA `(.L_x_36) ;  /* 0x0000004800c88947 */ /* 0x002fea0003800000 */
.L_x_104:
[----:B------:R-:W-:-:S04]  /*2360*/  UIADD3 UR6, UPT, UPT, UR6, 0x1, URZ ;  /* 0x0000000106067890 */ /* 0x000fc8000fffe0ff */
[----:B------:R-:W-:-:S04]  /*2370*/  UISETP.NE.AND UP0, UPT, UR6, 0x8, UPT ;  /* 0x000000080600788c */ /* 0x000fc8000bf05270 */
[----:B------:R-:W-:Y:S02]  /*2380*/  USEL UR7, URZ, 0x1, UP0 ;  /* 0x00000001ff077887 */ /* 0x000fe40008000000 */
[----:B------:R-:W-:-:S04]  /*2390*/  USEL UR6, UR6, URZ, UP0 ;  /* 0x000000ff06067287 */ /* 0x000fc80008000000 */
[----:B------:R-:W-:Y:S01]  /*23a0*/  ULEA UR5, UR6, UR4, 0x3 ;  /* 0x0000000406057291 */ /* 0x000fe2000f8e18ff */
[----:B------:R-:W-:-:S04]  /*23b0*/  LOP3.LUT R2, R15, UR7, RZ, 0x3c, !PT ;  /* 0x000000070f027c12 */ /* 0x000fc8000f8e3cff */
[----:B-1----:R-:W-:-:S04]  /*23c0*/  SHF.L.U32 R3, R2, 0x1f, RZ ;  /* 0x0000001f02037819 */ /* 0x002fc800000006ff */
[----:B------:R-:W1:Y:S02]  /*23d0*/  SYNCS.PHASECHK.TRANS64.TRYWAIT P0, [UR5], R3 ;  /* 0x00000003ff0075a7 */ /* 0x000e640008001105 */
[----:B-1----:R-:W-:Y:S05]  /*23e0*/  @!P0 BRA `(.L_x_37) ;  /* 0x0000004800bc8947 */ /* 0x002fea0003800000 */
.L_x_106:
        /* <DEDUP_REMOVED lines=9> */
.L_x_108:
        /* <DEDUP_REMOVED lines=9> */
.L_x_110:
        /* <DEDUP_REMOVED lines=9> */
.L_x_112:
        /* <DEDUP_REMOVED lines=9> */
.L_x_114:
        /* <DEDUP_REMOVED lines=9> */
.L_x_116:
[----:B------:R-:W-:-:S04]  /*26c0*/  UIADD3 UR6, UPT, UPT, UR6, 0x1, URZ ;  /* 0x0000000106067890 */ /* 0x000fc8000fffe0ff */
[----:B------:R-:W-:-:S04]  /*26d0*/  UISETP.NE.AND UP0, UPT, UR6, 0x8, UPT ;  /* 0x000000080600788c */ /* 0x000fc8000bf05270 */
[----:B------:R-:W-:Y:S02]  /*26e0*/  USEL UR5, URZ, 0x1, UP0 ;  /* 0x00000001ff057887 */ /* 0x000fe40008000000 */
[----:B------:R-:W-:-:S04]  /*26f0*/  USEL UR6, UR6, URZ, UP0 ;  /* 0x000000ff06067287 */ /* 0x000fc80008000000 */
[----:B------:R-:W-:Y:S01]  /*2700*/  ULEA UR6, UR6, UR4, 0x3 ;  /* 0x0000000406067291 */ /* 0x000fe2000f8e18ff */
[----:B-1----:R-:W-:-:S04]  /*2710*/  LOP3.LUT R3, R2, UR5, RZ, 0x3c, !PT ;  /* 0x0000000502037c12 */ /* 0x002fc8000f8e3cff */
[----:B------:R-:W-:Y:S01]  /*2720*/  SHF.L.U32 R3, R3, 0x1f, RZ ;  /* 0x0000001f03037819 */ /* 0x000fe200000006ff */
[----:B----4-:R-:W-:-:S07]  /*2730*/  IMAD.U32 R0, RZ, RZ, UR6 ;  /* 0x00000006ff007e24 */ /* 0x010fce000f8e00ff */
.L_x_43:
[----:B-1----:R1:W2:Y:S02]  /*2740*/  SYNCS.PHASECHK.TRANS64.TRYWAIT P0, [R0+URZ], R3 ;  /* 0x00000003000075a7 */ /* 0x0022a400080011ff */
[----:B--2---:R-:W-:Y:S05]  /*2750*/  @!P0 NANOSLEEP.SYNCS 0x989680 ;  /* 0x009896800000895d */ /* 0x004fea0003900000 */
[----:B------:R-:W2:Y:S02]  /*2760*/  @!P0 SYNCS.PHASECHK.TRANS64 P0, [R0+URZ], R3 ;  /* 0x00000003000085a7 */ /* 0x000ea400080010ff */
[----:B--2---:R-:W-:Y:S05]  /*2770*/  @P0 EXIT ;  /* 0x000000000000094d */ /* 0x004fea0003800000 */
[----:B------:R-:W-:Y:S05]  /*2780*/  BRA `(.L_x_43) ;  /* 0xfffffffc00ec7947 */ /* 0x000fea000383ffff */
.L_x_17:
[----:B------:R-:W-:-:S04]  /*2790*/  UISETP.NE.AND UP1, UPT, UR37, URZ, UPT ;  /* 0x000000ff2500728c */ /* 0x000fc8000bf25270 */
[----:B------:R-:W-:-:S09]  /*27a0*/  UISETP.NE.OR UP1, UPT, UR8, 0x1, UP1 ;  /* 0x000000010800788c */ /* 0x000fd20008f25670 */
[----:B------:R-:W-:Y:S05]  /*27b0*/  BRA.U UP1, `(.L_x_44) ;  /* 0x0000000501487547 */ /* 0x000fea000b800000 */
[----:B------:R-:W-:Y:S01]  /*27c0*/  ISETP.NE.AND P2, PT, R2, RZ, PT ;  /* 0x000000ff0200720c */ /* 0x000fe20003f45270 */
[----:B------:R-:W-:Y:S01]  /*27d0*/  IMAD.MOV.U32 R12, RZ, RZ, 0x1 ;  /* 0x00000001ff0c7424 */ /* 0x000fe200078e00ff */
[----:B------:R-:W-:Y:S02]  /*27e0*/  CS2R R10, SRZ ;  /* 0x00000000000a7805 */ /* 0x000fe4000001ff00 */
[----:B------:R-:W-:Y:S01]  /*27f0*/  CS2R R8, SRZ ;  /* 0x0000000000087805 */ /* 0x000fe2000001ff00 */
[----:B------:R-:W-:Y:S01]  /*2800*/  UMOV UR4, 0x400 ;  /* 0x0000040000047882 */ /* 0x000fe20000000000 */
[----:B------:R-:W-:Y:S01]  /*2810*/  UMOV UR6, URZ ;  /* 0x000000ff00067c82 */ /* 0x000fe20008000000 */
[----:B------:R-:W-:-:S12]  /*2820*/  ULEA UR37, UR37, UR4, 0x18 ;  /* 0x0000000425257291 */ /* 0x000fd8000f8ec0ff */
.L_x_48:
[----:B------:R-:W-:Y:S02]  /*2830*/  LEA R0, R8, UR37, 0x3 ;  /* 0x0000002508007c11 */ /* 0x000fe4000f8e18ff */
[----:B------:R-:W-:-:S03]  /*2840*/  SHF.L.U32 R5, R9, 0x1f, RZ ;  /* 0x0000001f09057819 */ /* 0x000fc600000006ff */
[----:B------:R-:W-:Y:S01]  /*2850*/  VIADD R4, R0, 0x110 ;  /* 0x0000011000047836 */ /* 0x000fe20000000000 */
[----:B------:R-:W1:Y:S02]  /*2860*/  SYNCS.PHASECHK.TRANS64.TRYWAIT P0, [R0+URZ+0x100], R5 ;  /* 0x00010005000075a7 */ /* 0x000e6400080011ff */
[----:B-1----:R-:W-:Y:S05]  /*2870*/  @!P0 BRA `(.L_x_45) ;  /* 0x0000004800288947 */ /* 0x002fea0003800000 */
.L_x_117:
[----:B------:R-:W-:Y:S01]  /*2880*/  ULEA UR5, UR6, UR37, 0x3 ;  /* 0x0000002506057291 */ /* 0x000fe2000f8e18ff */
[----:B------:R-:W-:Y:S02]  /*2890*/  PRMT R4, RZ, 0x654, R4 ;  /* 0x00000654ff047816 */ /* 0x000fe40000000004 */
[----:B-1----:R-:W-:Y:S01]  /*28a0*/  SHF.L.U32 R5, R12, 0x1f, RZ ;  /* 0x0000001f0c057819 */ /* 0x002fe200000006ff */
[----:B------:R-:W-:Y:S01]  /*28b0*/  UIADD3 UR4, UPT, UPT, UR5, 0xa0, URZ ;  /* 0x000000a005047890 */ /* 0x000fe2000fffe0ff */
[----:B------:R1:W-:Y:S05]  /*28c0*/  SYNCS.ARRIVE.TRANS64.RED.A1T0 RZ, [R4+URZ], RZ ;  /* 0x000000ff04ff79a7 */ /* 0x0003ea00081004ff */
[----:B------:R-:W-:Y:S01]  /*28d0*/  IMAD.U32 R7, RZ, RZ, UR4 ;  /* 0x00000004ff077e24 */ /* 0x000fe2000f8e00ff */
[----:B------:R-:W2:Y:S04]  /*28e0*/  SYNCS.PHASECHK.TRANS64.TRYWAIT P0, [UR5+0xb0], R5 ;  /* 0x0000b005ff0075a7 */ /* 0x000ea80008001105 */
[----:B------:R-:W-:Y:S01]  /*28f0*/  PRMT R6, R2, 0x654, R7 ;  /* 0x0000065402067816 */ /* 0x000fe20000000007 */
[----:B-1----:R-:W-:Y:S01]  /*2900*/  @!P2 IMAD.MOV.U32 R4, RZ, RZ, 0x10 ;  /* 0x00000010ff04a424 */ /* 0x002fe200078e00ff */
[----:B--2---:R-:W-:Y:S06]  /*2910*/  @!P0 BRA `(.L_x_46) ;  /* 0x0000004800148947 */ /* 0x004fec0003800000 */
.L_x_119:
[----:B------:R-:W-:Y:S01]  /*2920*/  ULEA UR4, UR6, UR37, 0x4 ;  /* 0x0000002506047291 */ /* 0x000fe2000f8e20ff */
[----:B------:R-:W-:Y:S01]  /*2930*/  SEL R3, R6, R3, !P2 ;  /* 0x0000000306037207 */ /* 0x000fe20005000000 */
[----:B------:R-:W-:Y:S01]  /*2940*/  UIADD3 UR5, UPT, UPT, UR5, 0xa0, URZ ;  /* 0x000000a005057890 */ /* 0x000fe2000fffe0ff */
[----:B-1----:R-:W-:Y:S01]  /*2950*/  LEA R0, R11, UR37, 0x3 ;  /* 0x000000250b007c11 */ /* 0x002fe2000f8e18ff */
[----:B------:R-:W-:Y:S01]  /*2960*/  UIADD3 UR4, UPT, UPT, UR4, 0x130, URZ ;  /* 0x0000013004047890 */ /* 0x000fe2000fffe0ff */
[----:B------:R-:W-:Y:S01]  /*2970*/  SHF.L.U32 R5, R10, 0x1f, RZ ;  /* 0x0000001f0a057819 */ /* 0x000fe200000006ff */
[----:B------:R1:W-:Y:S01]  /*2980*/  @!P2 SYNCS.ARRIVE.TRANS64.RED RZ, [R3+URZ], R4 ;  /* 0x0000000403ffa9a7 */ /* 0x0003e200080004ff */
[----:B------:R-:W-:Y:S01]  /*2990*/  UIADD3 UR6, UPT, UPT, UR6, 0x1, URZ ;  /* 0x0000000106067890 */ /* 0x000fe2000fffe0ff */
[----:B------:R-:W-:-:S03]  /*29a0*/  VIADD R8, R8, 0x1 ;  /* 0x0000000108087836 */ /* 0x000fc60000000000 */
[----:B------:R-:W-:Y:S02]  /*29b0*/  UISETP.NE.AND UP0, UPT, UR6, 0x2, UPT ;  /* 0x000000020600788c */ /* 0x000fe4000bf05270 */
[----:B------:R-:W-:Y:S06]  /*29c0*/  UGETNEXTWORKID.BROADCAST [UR4], [UR5] ;  /* 0x00000000040073ca */ /* 0x000fec0008000100 */
[----:B------:R-:W-:Y:S01]  /*29d0*/  USEL UR4, URZ, 0x1, UP0 ;  /* 0x00000001ff047887 */ /* 0x000fe20008000000 */
[----:B------:R-:W-:Y:S01]  /*29e0*/  ISETP.NE.AND P0, PT, R8, 0x2, PT ;  /* 0x000000020800780c */ /* 0x000fe20003f05270 */
[----:B------:R-:W-:Y:S01]  /*29f0*/  USEL UR6, UR6, URZ, UP0 ;  /* 0x000000ff06067287 */ /* 0x000fe20008000000 */
[----:B------:R-:W2:Y:S03]  /*2a00*/  SYNCS.PHASECHK.TRANS64.TRYWAIT P1, [R0+URZ+0xa0], R5 ;  /* 0x0000a005000075a7 */ /* 0x000ea600080211ff */
[----:B------:R-:W-:Y:S01]  /*2a10*/  LOP3.LUT R12, R12, UR4, RZ, 0x3c, !PT ;  /* 0x000000040c0c7c12 */ /* 0x000fe2000f8e3cff */
[----:B-12---:R-:W-:Y:S07]  /*2a20*/  @!P1 BRA `(.L_x_47) ;  /* 0x0000004400e89947 */ /* 0x006fee0003800000 */
.L_x_120:
[C---:B------:R-:W-:Y:S01]  /*2a30*/  LEA R4, R11.reuse, UR37, 0x4 ;  /* 0x000000250b047c11 */ /* 0x040fe2000f8e20ff */
[----:B-1----:R-:W-:Y:S01]  /*2a40*/  VIADD R0, R0, 0xb0 ;  /* 0x000000b000007836 */ /* 0x002fe20000000000 */
[----:B------:R-:W-:Y:S01]  /*2a50*/  SEL R8, R8, RZ, P0 ;  /* 0x000000ff08087207 */ /* 0x000fe20000000000 */
[----:B------:R-:W-:-:S03]  /*2a60*/  VIADD R11, R11, 0x1 ;  /* 0x000000010b0b7836 */ /* 0x000fc60000000000 */
[----:B------:R-:W1:Y:S01]  /*2a70*/  LDS.128 R4, [R4+0x130] ;  /* 0x0001300004047984 */ /* 0x000e620000000c00 */
[----:B------:R-:W-:Y:S02]  /*2a80*/  PRMT R0, RZ, 0x654, R0 ;  /* 0x00000654ff007816 */ /* 0x000fe40000000000 */
[C---:B------:R-:W-:Y:S01]  /*2a90*/  ISETP.NE.AND P1, PT, R11.reuse, 0x2, PT ;  /* 0x000000020b00780c */ /* 0x040fe20003f25270 */
[----:B------:R-:W-:Y:S01]  /*2aa0*/  @!PT LDS RZ, [RZ] ;  /* 0x00000000fffff984 */ /* 0x000fe20000000800 */
[----:B------:R-:W-:Y:S01]  /*2ab0*/  @!PT LDS RZ, [RZ] ;  /* 0x00000000fffff984 */ /* 0x000fe20000000800 */
[----:B------:R-:W-:Y:S01]  /*2ac0*/  @!PT LDS RZ, [RZ] ;  /* 0x00000000fffff984 */ /* 0x000fe20000000800 */
[----:B------:R-:W-:Y:S01]  /*2ad0*/  @!PT LDS RZ, [RZ] ;  /* 0x00000000fffff984 */ /* 0x000fe20000000800 */
[----:B------:R2:W-:Y:S06]  /*2ae0*/  MEMBAR.ALL.CTA ;  /* 0x0000000000007992 */ /* 0x0005ec0000008000 */
[----:B--2---:R-:W2:Y:S01]  /*2af0*/  FENCE.VIEW.ASYNC.S ;  /* 0x00000000000073c6 */ /* 0x004ea20000000000 */
[----:B------:R-:W-:Y:S01]  /*2b00*/  SEL R11, R11, RZ, P1 ;  /* 0x000000ff0b0b7207 */ /* 0x000fe20000800000 */
[----:B--2---:R2:W-:Y:S01]  /*2b10*/  SYNCS.ARRIVE.TRANS64.RED.A1T0 RZ, [R0+URZ], RZ ;  /* 0x000000ff00ff79a7 */ /* 0x0045e200081004ff */
[----:B-1----:R-:W-:-:S02]  /*2b20*/  LOP3.LUT P3, RZ, R6, 0x1, RZ, 0xc0, !PT ;  /* 0x0000000106ff7812 */ /* 0x002fc4000786c0ff */
[----:B------:R-:W-:-:S04]  /*2b30*/  SEL R5, RZ, 0x1, P1 ;  /* 0x00000001ff057807 */ /* 0x000fc80000800000 */
[----:B------:R-:W-:Y:S02]  /*2b40*/  LOP3.LUT R10, R10, R5, RZ, 0x3c, !PT ;  /* 0x000000050a0a7212 */ /* 0x000fe400078e3cff */
[----:B--2---:R-:W-:-:S04]  /*2b50*/  SEL R0, RZ, 0x1, P0 ;  /* 0x00000001ff007807 */ /* 0x004fc80000000000 */
[----:B------:R-:W-:Y:S01]  /*2b60*/  LOP3.LUT R9, R9, R0, RZ, 0x3c, !PT ;  /* 0x0000000009097212 */ /* 0x000fe200078e3cff */
[----:B------:R-:W-:Y:S06]  /*2b70*/  @P3 BRA `(.L_x_48) ;  /* 0xfffffffc002c3947 */ /* 0x000fec000383ffff */
[----:B------:R-:W-:Y:S01]  /*2b80*/  ULEA UR5, UR6, UR37, 0x3 ;  /* 0x0000002506057291 */ /* 0x000fe2000f8e18ff */
[----:B------:R-:W-:-:S08]  /*2b90*/  SHF.L.U32 R3, R12, 0x1f, RZ ;  /* 0x0000001f0c037819 */ /* 0x000fd000000006ff */
[----:B------:R-:W1:Y:S02]  /*2ba0*/  SYNCS.PHASECHK.TRANS64 P0, [UR5+0xb0], R3 ;  /* 0x0000b003ff0075a7 */ /* 0x000e640008001005 */
[----:B-1----:R-:W-:Y:S05]  /*2bb0*/  @P0 BRA `(.L_x_49) ;  /* 0x0000000000080947 */ /* 0x002fea0003800000 */
[----:B------:R-:W1:Y:S02]  /*2bc0*/  SYNCS.PHASECHK.TRANS64.TRYWAIT P0, [UR5+0xb0], R3 ;  /* 0x0000b003ff0075a7 */ /* 0x000e640008001105 */
[----:B-1----:R-:W-:Y:S05]  /*2bd0*/  @!P0 BRA `(.L_x_50) ;  /* 0x0000004400908947 */ /* 0x002fea0003800000 */
.L_x_49:
[----:B------:R-:W-:-:S04]  /*2be0*/  UIADD3 UR4, UPT, UPT, UR6, 0x1, URZ ;  /* 0x0000000106047890 */ /* 0x000fc8000fffe0ff */
[----:B------:R-:W-:-:S04]  /*2bf0*/  UISETP.NE.AND UP0, UPT, UR4, 0x2, UPT ;  /* 0x000000020400788c */ /* 0x000fc8000bf05270 */
[----:B------:R-:W-:Y:S02]  /*2c00*/  USEL UR7, URZ, 0x1, UP0 ;  /* 0x00000001ff077887 */ /* 0x000fe40008000000 */
[----:B------:R-:W-:-:S04]  /*2c10*/  USEL UR4, UR4, URZ, UP0 ;  /* 0x000000ff04047287 */ /* 0x000fc80008000000 */
[----:B------:R-:W-:Y:S01]  /*2c20*/  ULEA UR4, UR4, UR37, 0x3 ;  /* 0x0000002504047291 */ /* 0x000fe2000f8e18ff */
[----:B-1----:R-:W-:-:S04]  /*2c30*/  LOP3.LUT R3, R12, UR7, RZ, 0x3c, !PT ;  /* 0x000000070c037c12 */ /* 0x002fc8000f8e3cff */
[----:B------:R-:W-:-:S04]  /*2c40*/  SHF.L.U32 R0, R3, 0x1f, RZ ;  /* 0x0000001f03007819 */ /* 0x000fc800000006ff */
[----:B------:R-:W1:Y:S02]  /*2c50*/  SYNCS.PHASECHK.TRANS64 P0, [UR4+0xb0], R0 ;  /* 0x0000b000ff0075a7 */ /* 0x000e640008001004 */
[----:B-1----:R-:W-:Y:S05]  /*2c60*/  @P0 EXIT ;  /* 0x000000000000094d */ /* 0x002fea0003800000 */
[----:B------:R-:W-:Y:S02]  /*2c70*/  SHF.L.U32 R3, R3, 0x1f, RZ ;  /* 0x0000001f03037819 */ /* 0x000fe400000006ff */
[----:B------:R-:W-:-:S07]  /*2c80*/  MOV R0, UR4 ;  /* 0x0000000400007c02 */ /* 0x000fce0008000f00 */
.L_x_51:
[----:B-1----:R1:W2:Y:S02]  /*2c90*/  SYNCS.PHASECHK.TRANS64.TRYWAIT P0, [R0+URZ+0xb0], R3 ;  /* 0x0000b003000075a7 */ /* 0x0022a400080011ff */
[----:B--2---:R-:W-:Y:S05]  /*2ca0*/  @!P0 NANOSLEEP.SYNCS 0x989680 ;  /* 0x009896800000895d */ /* 0x004fea0003900000 */
[----:B------:R-:W2:Y:S02]  /*2cb0*/  @!P0 SYNCS.PHASECHK.TRANS64 P0, [R0+URZ+0xb0], R3 ;  /* 0x0000b003000085a7 */ /* 0x000ea400080010ff */
[----:B--2---:R-:W-:Y:S05]  /*2cc0*/  @P0 EXIT ;  /* 0x000000000000094d */ /* 0x004fea0003800000 */
[----:B------:R-:W-:Y:S05]  /*2cd0*/  BRA `(.L_x_51) ;  /* 0xfffffffc00ec7947 */ /* 0x000fea000383ffff */
.L_x_44:
[----:B------:R-:W-:-:S09]  /*2ce0*/  UISETP.NE.AND UP1, UPT, UR8, URZ, UPT ;  /* 0x000000ff0800728c */ /* 0x000fd2000bf25270 */
[----:B------:R-:W-:Y:S05]  /*2cf0*/  BRA.U UP1, `(.L_x_52) ;  /* 0x0000000d01ac7547 */ /* 0x000fea000b800000 */
[----:B------:R-:W-:Y:S01]  /*2d00*/  UMOV UR4, 0x40 ;  /* 0x0000004000047882 */ /* 0x000fe20000000000 */
[----:B------:R-:W-:Y:S01]  /*2d10*/  NOP ;  /* 0x0000000000007918 */ /* 0x000fe20000000000 */
[----:B------:R-:W-:Y:S01]  /*2d20*/  ULEA UR4, UR37, UR4, 0x18 ;  /* 0x0000000425047291 */ /* 0x000fe2000f8ec0ff */
[----:B------:R-:W-:Y:S02]  /*2d30*/  UMOV UR5, 0x400 ;  /* 0x0000040000057882 */ /* 0x000fe40000000000 */
[----:B------:R-:W-:-:S06]  /*2d40*/  ULEA UR37, UR37, UR5, 0x18 ;  /* 0x0000000525257291 */ /* 0x000fcc000f8ec0ff */
[----:B------:R-:W1:Y:S02]  /*2d50*/  LDS.U8 R0, [UR4+0x1c] ;  /* 0x00001c04ff007984 */ /* 0x000e640008000000 */
[----:B-1----:R-:W-:-:S13]  /*2d60*/  ISETP.NE.AND P0, PT, R0, RZ, PT ;  /* 0x000000ff0000720c */ /* 0x002fda0003f05270 */
[----:B------:R-:W-:Y:S05]  /*2d70*/  @P0 BRA `(.L_x_53) ;  /* 0x0000000000580947 */ /* 0x000fea0003800000 */
[----:B------:R-:W-:-:S13]  /*2d80*/  ELECT P0, URZ, PT ;  /* 0x0000000000ff782f */ /* 0x000fda0003800000 */
[----:B------:R-:W-:Y:S05]  /*2d90*/  @!P0 BRA `(.L_x_54) ;  /* 0x0000000000608947 */ /* 0x000fea0003800000 */
[----:B------:R-:W-:Y:S01]  /*2da0*/  UMOV UR5, 0x10 ;  /* 0x0000001000057882 */ /* 0x000fe20000000000 */
[----:B------:R-:W-:Y:S01]  /*2db0*/  HFMA2 R0, -RZ, RZ, 0, 5.9604644775390625e-08 ;  /* 0x00000001ff007431 */ /* 0x000fe200000001ff */
[----:B------:R-:W-:-:S03]  /*2dc0*/  MOV R2, 0xffff ;  /* 0x0000ffff00027802 */ /* 0x000fc60000000f00 */
[----:B------:R-:W-:Y:S04]  /*2dd0*/  DEPBAR.LE SB1, 0x36 ;  /* 0x00009d800000791a */ /* 0x000fe80000000000 */
[----:B------:R-:W1:Y:S02]  /*2de0*/  UTCATOMSWS.FIND_AND_SET.ALIGN UP0, UR5, UR5 ;  /* 0x00000005000575e3 */ /* 0x000e640008000800 */
[----:B-1----:R-:W-:Y:S01]  /*2df0*/  MOV R3, UR5 ;  /* 0x0000000500037c02 */ /* 0x002fe20008000f00 */
[----:B------:R-:W-:Y:S06]  /*2e00*/  BRA.U UP0, `(.L_x_55) ;  /* 0x0000000100187547 */ /* 0x000fec000b800000 */
.L_x_56:
[----:B------:R-:W-:Y:S05]  /*2e10*/  NANOSLEEP 0x64 ;  /* 0x000000640000795d */ /* 0x000fea0003800000 */
[----:B------:R-:W-:-:S05]  /*2e20*/  UMOV UR5, 0x10 ;  /* 0x0000001000057882 */ /* 0x000fca0000000000 */
[----:B------:R-:W-:Y:S04]  /*2e30*/  DEPBAR.LE SB1, 0x36 ;  /* 0x00009d800000791a */ /* 0x000fe80000000000 */
[----:B------:R-:W1:Y:S02]  /*2e40*/  UTCATOMSWS.FIND_AND_SET.ALIGN UP0, UR5, UR5 ;  /* 0x00000005000575e3 */ /* 0x000e640008000800 */
[----:B-1----:R-:W-:Y:S01]  /*2e50*/  MOV R3, UR5 ;  /* 0x0000000500037c02 */ /* 0x002fe20008000f00 */
[----:B------:R-:W-:Y:S05]  /*2e60*/  BRA.U !UP0, `(.L_x_56) ;  /* 0xfffffffd08e87547 */ /* 0x000fea000b83ffff */
.L_x_55:
[-C--:B------:R-:W-:Y:S02]  /*2e70*/  SHF.L.U32 R2, R2, R3.reuse, RZ ;  /* 0x0000000302027219 */ /* 0x080fe400000006ff */
[----:B------:R-:W-:Y:S01]  /*2e80*/  SHF.L.U32 R0, R0, R3, RZ ;  /* 0x0000000300007219 */ /* 0x000fe200000006ff */
[----:B------:R-:W-:Y:S02]  /*2e90*/  IMAD.SHL.U32 R3, R3, 0x20, RZ ;  /* 0x0000002003037824 */ /* 0x000fe400078e00ff */
[----:B------:R1:W-:Y:S04]  /*2ea0*/  ATOMS.OR RZ, [UR4+0x14], R2 ;  /* 0x00001402ffff798c */ /* 0x0003e8000b000004 */
[----:B------:R1:W-:Y:S04]  /*2eb0*/  ATOMS.OR RZ, [UR4+0x18], R0 ;  /* 0x00001800ffff798c */ /* 0x0003e8000b000004 */
[----:B------:R1:W-:Y:S01]  /*2ec0*/  STS [UR37+0x150], R3 ;  /* 0x00015003ff007988 */ /* 0x0003e20008000825 */
[----:B------:R-:W-:Y:S05]  /*2ed0*/  BRA `(.L_x_54) ;  /* 0x0000000000107947 */ /* 0x000fea0003800000 */
.L_x_53:
[----:B------:R-:W-:Y:S02]  /*2ee0*/  MOV R0, 0xffffffff ;  /* 0xffffffff00007802 */ /* 0x000fe40000000f00 */
[----:B------:R-:W-:-:S03]  /*2ef0*/  MOV R2, 0x2f20 ;  /* 0x00002f2000027802 */ /* 0x000fc60000000f00 */
[----:B------:R1:W-:Y:S04]  /*2f00*/  STS [UR37+0x150], R0 ;  /* 0x00015000ff007988 */ /* 0x0003e80008000825 */
[----:B-1-3-5:R-:W-:Y:S05]  /*2f10*/  CALL.REL.NOINC `($__internal_1_$__cuda_sm10x_tcgen05_guardrail_trap_phase_invalid_during_alloc) ;  /* 0x00000048000c7944 */ /* 0x02afea0003c00000 */
.L_x_54:
[----:B------:R-:W-:Y:S05]  /*2f20*/  WARPSYNC.ALL ;  /* 0x0000000000007948 */ /* 0x000fea0003800000 */
[----:B------:R-:W2:Y:S01]  /*2f30*/  S2UR UR5, SR_CgaCtaId ;  /* 0x00000000000579c3 */ /* 0x000ea20000008800 */
[----:B------:R-:W-:Y:S01]  /*2f40*/  UMOV UR4, 0x400 ;  /* 0x0000040000047882 */ /* 0x000fe20000000000 */
[----:B------:R-:W-:-:S06]  /*2f50*/  NOP ;  /* 0x0000000000007918 */ /* 0x000fcc0000000000 */
[----:B------:R-:W-:Y:S06]  /*2f60*/  BAR.ARV 0x6, 0xa0 ;  /* 0x0182800000007b1d */ /* 0x000fec0000002000 */
[----:B------:R-:W4:Y:S01]  /*2f70*/  LDCU UR7, c[0x0][0x38c] ;  /* 0x00007180ff0777ac */ /* 0x000f220008000800 */
[----:B------:R-:W-:Y:S01]  /*2f80*/  IMAD.MOV.U32 R11, RZ, RZ, 0x1 ;  /* 0x00000001ff0b7424 */ /* 0x000fe200078e00ff */
[----:B------:R-:W-:Y:S01]  /*2f90*/  CS2R R8, SRZ ;  /* 0x0000000000087805 */ /* 0x000fe2000001ff00 */
[----:B------:R-:W-:Y:S01]  /*2fa0*/  IMAD.MOV.U32 R10, RZ, RZ, RZ ;  /* 0x000000ffff0a7224 */ /* 0x000fe200078e00ff */
[----:B------:R-:W3:Y:S01]  /*2fb0*/  LDCU UR6, c[0x0][0x38c] ;  /* 0x00007180ff0677ac */ /* 0x000ee20008000800 */
[----:B------:R-:W-:Y:S01]  /*2fc0*/  UMOV UR13, URZ ;  /* 0x000000ff000d7c82 */ /* 0x000fe20008000000 */
[----:B------:R-:W-:Y:S01]  /*2fd0*/  UMOV UR12, URZ ;  /* 0x000000ff000c7c82 */ /* 0x000fe20008000000 */
[----:B--2---:R-:W-:Y:S01]  /*2fe0*/  ULEA UR5, UR5, UR4, 0x18 ;  /* 0x0000000405057291 */ /* 0x004fe2000f8ec0ff */
[----:B------:R-:W-:Y:S01]  /*2ff0*/  UMOV UR24, 0x0 ;  /* 0x0000000000187882 */ /* 0x000fe20000000000 */
[----:B------:R-:W-:-:S02]  /*3000*/  UMOV UR25, 0x81184a0 ;  /* 0x081184a000197882 */ /* 0x000fc40000000000 */
[----:B------:R-:W-:Y:S02]  /*3010*/  UIADD3 UR15, UPT, UPT, UR5, 0x4400, URZ ;  /* 0x00004400050f7890 */ /* 0x000fe4000fffe0ff */
[----:B------:R-:W-:Y:S02]  /*3020*/  UIADD3 UR14, UPT, UPT, UR5, 0x24400, URZ ;  /* 0x00024400050e7890 */ /* 0x000fe4000fffe0ff */
[----:B----4-:R-:W-:Y:S01]  /*3030*/  UIADD3 UR7, UPT, UPT, UR7, 0x7f, URZ ;  /* 0x0000007f07077890 */ /* 0x010fe2000fffe0ff */
[----:B-1----:R-:W1:Y:S01]  /*3040*/  LDS R0, [UR5+0x150] ;  /* 0x00015005ff007984 */ /* 0x002e620008000800 */
[----:B------:R-:W-:Y:S02]  /*3050*/  USHF.R.U32.HI UR15, URZ, 0x4, UR15 ;  /* 0x00000004ff0f7899 */ /* 0x000fe4000801160f */
[----:B------:R-:W-:Y:S02]  /*3060*/  USHF.R.S32.HI UR4, URZ, 0x1f, UR7 ;  /* 0x0000001fff047899 */ /* 0x000fe40008011407 */
[----:B------:R-:W-:-:S02]  /*3070*/  USHF.R.U32.HI UR14, URZ, 0x4, UR14 ;  /* 0x00000004ff0e7899 */ /* 0x000fc4000801160e */
[----:B------:R-:W-:Y:S01]  /*3080*/  ULEA.HI UR4, UR4, UR7, URZ, 0x7 ;  /* 0x0000000704047291 */ /* 0x000fe2000f8f38ff */
[----:B------:R-:W-:Y:S01]  /*3090*/  UMOV UR22, 0x0 ;  /* 0x0000000000167882 */ /* 0x000fe20000000000 */
[----:B------:R-:W-:Y:S02]  /*30a0*/  UMOV UR23, 0x81184a0 ;  /* 0x081184a000177882 */ /* 0x000fe40000000000 */
[----:B------:R-:W-:Y:S02]  /*30b0*/  USHF.R.S32.HI UR4, URZ, 0x7, UR4 ;  /* 0x00000007ff047899 */ /* 0x000fe40008011404 */
[----:B------:R-:W-:Y:S02]  /*30c0*/  ULOP3.LUT UR15, UR15, 0x3fff, URZ, 0xc0, !UPT ;  /* 0x00003fff0f0f7892 */ /* 0x000fe4000f8ec0ff */
[----:B------:R-:W-:Y:S02]  /*30d0*/  UISETP.LT.AND UP0, UPT, UR4, 0x1, UPT ;  /* 0x000000010400788c */ /* 0x000fe4000bf01270 */
[----:B------:R-:W-:-:S02]  /*30e0*/  ULOP3.LUT UR14, UR14, 0x3fff, URZ, 0xc0, !UPT ;  /* 0x00003fff0e0e7892 */ /* 0x000fc4000f8ec0ff */
[----:B------:R-:W-:Y:S02]  /*30f0*/  USEL UR9, UR4, 0x1, !UP0 ;  /* 0x0000000104097887 */ /* 0x000fe4000c000000 */
[----:B---3--:R-:W-:Y:S02]  /*3100*/  UISETP.GE.AND UP3, UPT, UR6, 0x1, UPT ;  /* 0x000000010600788c */ /* 0x008fe4000bf66270 */
[----:B------:R-:W-:Y:S01]  /*3110*/  UIADD3 UR9, UPT, UPT, -UR9, URZ, URZ ;  /* 0x000000ff09097290 */ /* 0x000fe2000fffe1ff */
[----:B------:R-:W-:Y:S01]  /*3120*/  UMOV UR20, 0x0 ;  /* 0x0000000000147882 */ /* 0x000fe20000000000 */
[----:B------:R-:W-:Y:S01]  /*3130*/  UMOV UR21, 0x81184a0 ;  /* 0x081184a000157882 */ /* 0x000fe20000000000 */
[----:B------:R-:W-:Y:S01]  /*3140*/  UMOV UR18, 0x0 ;  /* 0x0000000000127882 */ /* 0x000fe20000000000 */
[----:B------:R-:W-:Y:S01]  /*3150*/  UMOV UR19, 0x81184a0 ;  /* 0x081184a000137882 */ /* 0x000fe20000000000 */
[----:B-1----:R-:W-:-:S15]  /*3160*/  R2UR UR16, R0 ;  /* 0x00000000001072ca */ /* 0x002fde00000e0000 */
.L_x_63:
[----:B------:R-:W-:Y:S02]  /*3170*/  LEA R0, R10, UR5, 0x3 ;  /* 0x000000050a007c11 */ /* 0x000fe4000f8e18ff */
[----:B------:R-:W-:Y:S02]  /*3180*/  SHF.L.U32 R5, R9, 0x1f, RZ ;  /* 0x0000001f09057819 */ /* 0x000fe400000006ff */
[----:B------:R-:W-:Y:S01]  /*3190*/  PLOP3.LUT P0, PT, PT, PT, UP3, 0x80, 0x8 ;  /* 0x000000000008781c */ /* 0x000fe20003f0f038 */
[----:B------:R-:W-:Y:S01]  /*31a0*/  VIADD R3, R0, 0xb0 ;  /* 0x000000b000037836 */ /* 0x000fe20000000000 */
[----:B-1----:R-:W1:Y:S02]  /*31b0*/  SYNCS.PHASECHK.TRANS64.TRYWAIT P1, [R0+URZ+0xa0], R5 ;  /* 0x0000a005000075a7 */ /* 0x002e6400080211ff */
[----:B-1-3--:R-:W-:Y:S09]  /*31c0*/  @!P1 BRA `(.L_x_57) ;  /* 0x00000040002c9947 */ /* 0x00aff20003800000 */
.L_x_122:
[----:B------:R-:W-:Y:S01]  /*31d0*/  LEA R4, R10, UR5, 0x4 ;  /* 0x000000050a047c11 */ /* 0x000fe2000f8e20ff */
[----:B------:R-:W-:Y:S01]  /*31e0*/  @UP3 ULEA UR6, UR12, UR5, 0x3 ;  /* 0x000000050c063291 */ /* 0x000fe2000f8e18ff */
[----:B------:R-:W-:Y:S01]  /*31f0*/  PLOP3.LUT P2, PT, PT, PT, PT, 0x80, 0x8 ;  /* 0x000000000008781c */ /* 0x000fe20003f4f070 */
[----:B------:R-:W-:Y:S01]  /*3200*/  ULEA UR7, UR13, UR5, 0x3 ;  /* 0x000000050d077291 */ /* 0x000fe2000f8e18ff */
[----:B------:R-:W-:Y:S01]  /*3210*/  PRMT R3, RZ, 0x654, R3 ;  /* 0x00000654ff037816 */ /* 0x000fe20000000003 */
[----:B------:R-:W-:Y:S01]  /*3220*/  ULEA UR8, UR13, UR16, 0x6 ;  /* 0x000000100d087291 */ /* 0x000fe2000f8e30ff */
[----:B-1----:R-:W1:Y:S01]  /*3230*/  LDS.128 R4, [R4+0x130] ;  /* 0x0001300004047984 */ /* 0x002e620000000c00 */
[----:B------:R-:W-:Y:S02]  /*3240*/  @P0 SHF.L.U32 R2, R8, 0x1f, RZ ;  /* 0x0000001f08020819 */ /* 0x000fe400000006ff */
[----:B------:R-:W-:Y:S01]  /*3250*/  SHF.L.U32 R0, R11, 0x1f, RZ ;  /* 0x0000001f0b007819 */ /* 0x000fe200000006ff */
[----:B------:R-:W-:Y:S01]  /*3260*/  @!PT LDS RZ, [RZ] ;  /* 0x00000000fffff984 */ /* 0x000fe20000000800 */
[----:B------:R-:W-:Y:S01]  /*3270*/  @!PT LDS RZ, [RZ] ;  /* 0x00000000fffff984 */ /* 0x000fe20000000800 */
[----:B------:R-:W-:Y:S01]  /*3280*/  @!PT LDS RZ, [RZ] ;  /* 0x00000000fffff984 */ /* 0x000fe20000000800 */
[----:B------:R-:W-:Y:S01]  /*3290*/  @!PT LDS RZ, [RZ] ;  /* 0x00000000fffff984 */ /* 0x000fe20000000800 */
[----:B------:R2:W-:Y:S06]  /*32a0*/  MEMBAR.ALL.CTA ;  /* 0x0000000000007992 */ /* 0x0005ec0000008000 */
[----:B--2---:R-:W2:Y:S02]  /*32b0*/  FENCE.VIEW.ASYNC.S ;  /* 0x00000000000073c6 */ /* 0x004ea40000000000 */
[----:B--2---:R2:W-:Y:S01]  /*32c0*/  SYNCS.ARRIVE.TRANS64.RED.A1T0 RZ, [R3+URZ], RZ ;  /* 0x000000ff03ff79a7 */ /* 0x0045e200081004ff */
[----:B------:R2:W3:Y:S01]  /*32d0*/  @P0 SYNCS.PHASECHK.TRANS64.TRYWAIT P2, [UR6], R2 ;  /* 0x00000002ff0005a7 */ /* 0x0004e20008041106 */
[----:B-1----:R-:W-:Y:S01]  /*32e0*/  LOP3.LUT P1, RZ, R6, 0x1, RZ, 0xc0, !PT ;  /* 0x0000000106ff7812 */ /* 0x002fe2000782c0ff */
[----:B------:R-:W1:Y:S02]  /*32f0*/  SYNCS.PHASECHK.TRANS64.TRYWAIT P0, [UR7+0xe0], R0 ;  /* 0x0000e000ff0075a7 */ /* 0x000e640008001107 */
[----:B-123--:R-:W-:Y:S10]  /*3300*/  @!P0 BRA `(.L_x_58) ;  /* 0x0000003c00f08947 */ /* 0x00eff40003800000 */
.L_x_124:
[----:B------:R-:W-:Y:S01]  /*3310*/  IADD3 R10, PT, PT, R10, 0x1, RZ ;  /* 0x000000010a0a7810 */ /* 0x000fe20007ffe0ff */
[----:B------:R-:W-:Y:S06]  /*3320*/  BRA.U !UP3, `(.L_x_59) ;  /* 0x000000010bc07547 */ /* 0x000fec000b800000 */
[----:B------:R-:W-:Y:S01]  /*3330*/  UPLOP3.LUT UP4, UPT, UPT, UPT, UPT, 0x40, 0x4 ;  /* 0x000000000004789c */ /* 0x000fe20003f8e870 */
[----:B------:R-:W-:Y:S01]  /*3340*/  UMOV UR11, UR9 ;  /* 0x00000009000b7c82 */ /* 0x000fe20008000000 */
[----:B------:R-:W-:Y:S01]  /*3350*/  UMOV UR10, UR4 ;  /* 0x00000004000a7c82 */ /* 0x000fe20008000000 */
[----:B------:R-:W-:-:S08]  /*3360*/  UMOV UR17, UR12 ;  /* 0x0000000c00117c82 */ /* 0x000fd00008000000 */
.L_x_62:
[----:B------:R-:W-:Y:S02]  /*3370*/  UIADD3 UR11, UPT, UPT, UR11, 0x1, URZ ;  /* 0x000000010b0b7890 */ /* 0x000fe4000fffe0ff */
[----:B--2---:R-:W-:Y:S02]  /*3380*/  ULEA UR6, UR17, UR5, 0x3 ;  /* 0x0000000511067291 */ /* 0x004fe4000f8e18ff */
[----:B------:R-:W-:Y:S01]  /*3390*/  UISETP.NE.AND UP0, UPT, UR11, URZ, UPT ;  /* 0x000000ff0b00728c */ /* 0x000fe2000bf05270 */
[----:B---3--:R-:W-:Y:S10]  /*33a0*/  @P2 BRA `(.L_x_60) ;  /* 0x00000000000c2947 */ /* 0x008ff40003800000 */
[----:B-1----:R-:W-:Y:S04]  /*33b0*/  SHF.L.U32 R3, R8, 0x1f, RZ ;  /* 0x0000001f08037819 */ /* 0x002fe800000006ff */
[----:B------:R-:W1:Y:S02]  /*33c0*/  SYNCS.PHASECHK.TRANS64.TRYWAIT P0, [UR6], R3 ;  /* 0x00000003ff0075a7 */ /* 0x000e640008001106 */
[----:B-1----:R-:W-:Y:S05]  /*33d0*/  @!P0 BRA `(.L_x_61) ;  /* 0x0000003c00d48947 */ /* 0x002fea0003800000 */
.L_x_60:
[----:B------:R-:W-:Y:S01]  /*33e0*/  UISETP.NE.AND UP1, UPT, UR10, 0x1, UPT ;  /* 0x000000010a00788c */ /* 0x000fe2000bf25270 */
[----:B------:R-:W-:Y:S01]  /*33f0*/  PLOP3.LUT P2, PT, PT, PT, PT, 0x80, 0x8 ;  /* 0x000000000008781c */ /* 0x000fe20003f4f070 */
[----:B------:R-:W-:Y:S02]  /*3400*/  UIADD3 UR12, UPT, UPT, UR17, 0x1, URZ ;  /* 0x00000001110c7890 */ /* 0x000fe4000fffe0ff */
[----:B------:R-:W-:Y:S02]  /*3410*/  ULEA UR28, UR17, UR14, 0x9 ;  /* 0x0000000e111c7291 */ /* 0x000fe4000f8e48ff */
[----:B------:R-:W-:Y:S01]  /*3420*/  UISETP.NE.AND UP2, UPT, UR12, 0x8, UPT ;  /* 0x000000080c00788c */ /* 0x000fe2000bf45270 */
[----:B------:R-:W-:Y:S01]  /*3430*/  PLOP3.LUT P0, PT, PT, PT, UP1, 0x80, 0x8 ;  /* 0x000000000008781c */ /* 0x000fe20003f0f018 */
[----:B------:R-:W-:Y:S02]  /*3440*/  UIADD3 UR40, UPT, UPT, UR28, 0x80, URZ ;  /* 0x000000801c287890 */ /* 0x000fe4000fffe0ff */
[----:B------:R-:W-:Y:S02]  /*3450*/  USEL UR27, URZ, 0x1, UP2 ;  /* 0x00000001ff1b7887 */ /* 0x000fe40009000000 */
[----:B------:R-:W-:Y:S02]  /*3460*/  USEL UR12, UR12, URZ, UP2 ;  /* 0x000000ff0c0c7287 */ /* 0x000fe40009000000 */
[----:B------:R-:W-:Y:S02]  /*3470*/  UIADD3 UR36, UPT, UPT, UR28, 0x100, URZ ;  /* 0x000001001c247890 */ /* 0x000fe4000fffe0ff */
[----:B------:R-:W-:Y:S01]  /*3480*/  @UP1 ULEA UR26, UR12, UR5, 0x3 ;  /* 0x000000050c1a1291 */ /* 0x000fe2000f8e18ff */
[----:B------:R-:W-:Y:S01]  /*3490*/  LOP3.LUT R8, R8, UR27, RZ, 0x3c, !PT ;  /* 0x0000001b08087c12 */ /* 0x000fe2000f8e3cff */
[----:B------:R-:W-:Y:S02]  /*34a0*/  UIADD3 UR32, UPT, UPT, UR28, 0x180, URZ ;  /* 0x000001801c207890 */ /* 0x000fe4000fffe0ff */
[----:B------:R-:W-:Y:S01]  /*34b0*/  UIADD3 UR6, UPT, UPT, UR6, 0x40, URZ ;  /* 0x0000004006067890 */ /* 0x000fe2000fffe0ff */
[----:B-1----:R-:W-:Y:S01]  /*34c0*/  @P0 SHF.L.U32 R0, R8, 0x1f, RZ ;  /* 0x0000001f08000819 */ /* 0x002fe200000006ff */
[----:B------:R-:W-:Y:S01]  /*34d0*/  UIADD3 UR10, UPT, UPT, UR10, -0x1, URZ ;  /* 0xffffffff0a0a7890 */ /* 0x000fe2000fffe0ff */
[----:B------:R-:W-:Y:S02]  /*34e0*/  UMOV UR29, 0x80004020 ;  /* 0x80004020001d7882 */ /* 0x000fe40000000000 */
[----:B------:R2:W3:Y:S01]  /*34f0*/  @P0 SYNCS.PHASECHK.TRANS64.TRYWAIT P2, [UR26], R0 ;  /* 0x00000000ff0005a7 */ /* 0x0004e2000804111a */
[----:B------:R-:W-:Y:S01]  /*3500*/  ULEA UR26, UR17, UR15, 0xa ;  /* 0x0000000f111a7291 */ /* 0x000fe2000f8e50ff */
[----:B------:R-:W-:Y:S01]  /*3510*/  UMOV UR27, 0x40004040 ;  /* 0x40004040001b7882 */ /* 0x000fe20000000000 */
[----:B------:R-:W-:Y:S02]  /*3520*/  UMOV UR41, 0x80004020 ;  /* 0x8000402000297882 */ /* 0x000fe40000000000 */
[----:B------:R-:W-:Y:S02]  /*3530*/  UIADD3 UR38, UPT, UPT, UR26, 0x100, URZ ;  /* 0x000001001a267890 */ /* 0x000fe4000fffe0ff */
[----:B------:R-:W-:Y:S02]  /*3540*/  UIADD3 UR34, UPT, UPT, UR26, 0x200, URZ ;  /* 0x000002001a227890 */ /* 0x000fe4000fffe0ff */
[----:B------:R-:W-:Y:S01]  /*3550*/  UIADD3 UR30, UPT, UPT, UR26, 0x300, URZ ;  /* 0x000003001a1e7890 */ /* 0x000fe2000fffe0ff */
[----:B------:R2:W-:Y:S01]  /*3560*/  UTCIMMA gdesc[UR26], gdesc[UR28], tmem[UR8], tmem[UR24], idesc[UR25], UP4 ;  /* 0x00ff181c1a0075ea */ /* 0x0005e2000a000108 */
[----:B------:R-:W-:Y:S01]  /*3570*/  UPLOP3.LUT UP4, UPT, UPT, UPT, UPT, 0x80, 0x8 ;  /* 0x000000000008789c */ /* 0x000fe20003f8f070 */
[----:B------:R-:W-:Y:S01]  /*3580*/  UMOV UR39, 0x40004040 ;  /* 0x4000404000277882 */ /* 0x000fe20000000000 */
[----:B------:R-:W-:Y:S01]  /*3590*/  UMOV UR37, 0x80004020 ;  /* 0x8000402000257882 */ /* 0x000fe20000000000 */
[----:B------:R2:W-:Y:S01]  /*35a0*/  UTCIMMA gdesc[UR38], gdesc[UR40], tmem[UR8], tmem[UR22], idesc[UR23], UPT ;  /* 0x00ff1628260075ea */ /* 0x0005e2000b800108 */
[----:B------:R-:W-:Y:S01]  /*35b0*/  UMOV UR35, 0x40004040 ;  /* 0x4000404000237882 */ /* 0x000fe20000000000 */
[----:B------:R-:W-:Y:S01]  /*35c0*/  UMOV UR33, 0x80004020 ;  /* 0x8000402000217882 */ /* 0x000fe20000000000 */
[----:B------:R-:W-:Y:S01]  /*35d0*/  UMOV UR31, 0x40004040 ;  /* 0x40004040001f7882 */ /* 0x000fe20000000000 */
[----:B------:R2:W-:Y:S01]  /*35e0*/  UTCIMMA gdesc[UR34], gdesc[UR36], tmem[UR8], tmem[UR20], idesc[UR21], UPT ;  /* 0x00ff1424220075ea */ /* 0x0005e2000b800108 */
[----:B------:R2:W-:Y:S01]  /*35f0*/  UTCIMMA gdesc[UR30], gdesc[UR32], tmem[UR8], tmem[UR18], idesc[UR19], UPT ;  /* 0x00ff12201e0075ea */ /* 0x0005e2000b800108 */
[----:B------:R2:W-:Y:S01]  /*3600*/  UTCBAR [UR6], URZ ;  /* 0x000000ff060073e9 */ /* 0x0005e200080000ff */
[----:B------:R-:W-:Y:S01]  /*3610*/  UMOV UR17, UR12 ;  /* 0x0000000c00117c82 */ /* 0x000fe20008000000 */
[----:B------:R-:W-:Y:S05]  /*3620*/  BRA.U UP0, `(.L_x_62) ;  /* 0xfffffffd00507547 */ /* 0x000fea000b83ffff */
.L_x_59:
[----:B------:R-:W-:Y:S01]  /*3630*/  UIADD3 UR13, UPT, UPT, UR13, 0x1, URZ ;  /* 0x000000010d0d7890 */ /* 0x000fe2000fffe0ff */
[C---:B------:R-:W-:Y:S01]  /*3640*/  ISETP.NE.AND P0, PT, R10.reuse, 0x2, PT ;  /* 0x000000020a00780c */ /* 0x040fe20003f05270 */
[----:B------:R-:W-:Y:S02]  /*3650*/  UIADD3 UR7, UPT, UPT, UR7, 0xc0, URZ ;  /* 0x000000c007077890 */ /* 0x000fe4000fffe0ff */
[----:B------:R-:W-:Y:S01]  /*3660*/  UISETP.NE.AND UP0, UPT, UR13, 0x4, UPT ;  /* 0x000000040d00788c */ /* 0x000fe2000bf05270 */
[----:B-12---:R-:W-:Y:S02]  /*3670*/  SEL R0, RZ, 0x1, P0 ;  /* 0x00000001ff007807 */ /* 0x006fe40000000000 */
[----:B------:R-:W-:Y:S01]  /*3680*/  SEL R10, R10, RZ, P0 ;  /* 0x000000ff0a0a7207 */ /* 0x000fe20000000000 */
[----:B------:R-:W-:Y:S01]  /*3690*/  USEL UR6, URZ, 0x1, UP0 ;  /* 0x00000001ff067887 */ /* 0x000fe20008000000 */
[----:B------:R-:W-:Y:S01]  /*36a0*/  LOP3.LUT R9, R9, R0, RZ, 0x3c, !PT ;  /* 0x0000000009097212 */ /* 0x000fe200078e3cff */
[----:B------:R-:W-:Y:S01]  /*36b0*/  USEL UR13, UR13, URZ, UP0 ;  /* 0x000000ff0d0d7287 */ /* 0x000fe20008000000 */
[----:B------:R1:W-:Y:S03]  /*36c0*/  UTCBAR [UR7], URZ ;  /* 0x000000ff070073e9 */ /* 0x0003e600080000ff */
[----:B------:R-:W-:Y:S01]  /*36d0*/  LOP3.LUT R11, R11, UR6, RZ, 0x3c, !PT ;  /* 0x000000060b0b7c12 */ /* 0x000fe2000f8e3cff */
[----:B------:R-:W-:Y:S07]  /*36e0*/  @P1 BRA `(.L_x_63) ;  /* 0xfffffff800a01947 */ /* 0x000fee000383ffff */
[----:B------:R-:W2:Y:S01]  /*36f0*/  S2UR UR4, SR_CgaCtaId ;  /* 0x00000000000479c3 */ /* 0x000ea20000008800 */
[----:B------:R-:W-:Y:S01]  /*3700*/  ELECT P0, URZ, PT ;  /* 0x0000000000ff782f */ /* 0x000fe20003800000 */
[----:B------:R-:W-:Y:S01]  /*3710*/  IMAD.MOV.U32 R0, RZ, RZ, 0x1 ;  /* 0x00000001ff007424 */ /* 0x000fe200078e00ff */
[----:B------:R-:W-:Y:S01]  /*3720*/  UIADD3 UR5, UPT, UPT, UR5, 0xe0, URZ ;  /* 0x000000e005057890 */ /* 0x000fe2000fffe0ff */
[----:B------:R-:W-:Y:S01]  /*3730*/  SHF.L.U32 R3, R11, 0x1f, RZ ;  /* 0x0000001f0b037819 */ /* 0x000fe200000006ff */
[----:B------:R-:W-:-:S03]  /*3740*/  UMOV UR6, 0x40 ;  /* 0x0000004000067882 */ /* 0x000fc60000000000 */
[----:B------:R-:W-:Y:S01]  /*3750*/  UVIRTCOUNT.DEALLOC.SMPOOL 0x80 ;  /* 0x000000800000784c */ /* 0x000fe20000000000 */
[----:B--2---:R-:W-:Y:S02]  /*3760*/  ULEA UR4, UR4, UR6, 0x18 ;  /* 0x0000000604047291 */ /* 0x004fe4000f8ec0ff */
[----:B------:R-:W-:-:S07]  /*3770*/  ULEA UR6, UR13, UR5, 0x3 ;  /* 0x000000050d067291 */ /* 0x000fce000f8e18ff */
[----:B------:R2:W-:Y:S02]  /*3780*/  @P0 STS.U8 [UR4+0x1c], R0 ;  /* 0x00001c00ff000988 */ /* 0x0005e40008000004 */
[----:B------:R-:W4:Y:S02]  /*3790*/  SYNCS.PHASECHK.TRANS64.TRYWAIT P0, [UR6], R3 ;  /* 0x00000003ff0075a7 */ /* 0x000f240008001106 */
[----:B--2-4-:R-:W-:Y:S05]  /*37a0*/  @!P0 BRA `(.L_x_64) ;  /* 0x0000003800f88947 */ /* 0x014fea0003800000 */
.L_x_127:
[----:B-1----:R-:W-:-:S04]  /*37b0*/  UIADD3 UR7, UPT, UPT, UR13, 0x1, URZ ;  /* 0x000000010d077890 */ /* 0x002fc8000fffe0ff */
[----:B------:R-:W-:-:S04]  /*37c0*/  UISETP.NE.AND UP0, UPT, UR7, 0x4, UPT ;  /* 0x000000040700788c */ /* 0x000fc8000bf05270 */
[----:B------:R-:W-:Y:S02]  /*37d0*/  USEL UR8, URZ, 0x1, UP0 ;  /* 0x00000001ff087887 */ /* 0x000fe40008000000 */
[----:B------:R-:W-:-:S04]  /*37e0*/  USEL UR7, UR7, URZ, UP0 ;  /* 0x000000ff07077287 */ /* 0x000fc80008000000 */
[----:B------:R-:W-:Y:S01]  /*37f0*/  ULEA UR6, UR7, UR5, 0x3 ;  /* 0x0000000507067291 */ /* 0x000fe2000f8e18ff */
[----:B------:R-:W-:-:S04]  /*3800*/  LOP3.LUT R2, R11, UR8, RZ, 0x3c, !PT ;  /* 0x000000080b027c12 */ /* 0x000fc8000f8e3cff */
[----:B--2---:R-:W-:-:S04]  /*3810*/  SHF.L.U32 R3, R2, 0x1f, RZ ;  /* 0x0000001f02037819 */ /* 0x004fc800000006ff */
[----:B------:R-:W1:Y:S02]  /*3820*/  SYNCS.PHASECHK.TRANS64.TRYWAIT P0, [UR6], R3 ;  /* 0x00000003ff0075a7 */ /* 0x000e640008001106 */
[----:B-1----:R-:W-:Y:S05]  /*3830*/  @!P0 BRA `(.L_x_65) ;  /* 0x0000003800ec8947 */ /* 0x002fea0003800000 */
.L_x_129:
        /* <DEDUP_REMOVED lines=9> */
.L_x_131:
[----:B------:R-:W-:-:S04]  /*38d0*/  UIADD3 UR7, UPT, UPT, UR7, 0x1, URZ ;  /* 0x0000000107077890 */ /* 0x000fc8000fffe0ff */
[----:B------:R-:W-:-:S04]  /*38e0*/  UISETP.NE.AND UP0, UPT, UR7, 0x4, UPT ;  /* 0x000000040700788c */ /* 0x000fc8000bf05270 */
[----:B------:R-:W-:Y:S02]  /*38f0*/  USEL UR6, URZ, 0x1, UP0 ;  /* 0x00000001ff067887 */ /* 0x000fe40008000000 */
[----:B------:R-:W-:-:S04]  /*3900*/  USEL UR7, UR7, URZ, UP0 ;  /* 0x000000ff07077287 */ /* 0x000fc80008000000 */
[----:B------:R-:W-:Y:S01]  /*3910*/  ULEA UR7, UR7, UR5, 0x3 ;  /* 0x0000000507077291 */ /* 0x000fe2000f8e18ff */
[----:B-1----:R-:W-:-:S04]  /*3920*/  LOP3.LUT R3, R2, UR6, RZ, 0x3c, !PT ;  /* 0x0000000602037c12 */ /* 0x002fc8000f8e3cff */
[----:B------:R-:W-:-:S04]  /*3930*/  SHF.L.U32 R3, R3, 0x1f, RZ ;  /* 0x0000001f03037819 */ /* 0x000fc800000006ff */
[----:B------:R-:W1:Y:S02]  /*3940*/  SYNCS.PHASECHK.TRANS64.TRYWAIT P0, [UR7], R3 ;  /* 0x00000003ff0075a7 */ /* 0x000e640008001107 */
[----:B-1----:R-:W-:Y:S05]  /*3950*/  @!P0 BRA `(.L_x_67) ;  /* 0x0000003800d48947 */ /* 0x002fea0003800000 */
.L_x_133:
[----:B------:R-:W-:Y:S01]  /*3960*/  NOP ;  /* 0x0000000000007918 */ /* 0x000fe20000000000 */
[----:B-1----:R-:W1:Y:S01]  /*3970*/  LDS R0, [UR4+0x14] ;  /* 0x00001404ff007984 */ /* 0x002e620008000800 */
[----:B------:R-:W-:Y:S01]  /*3980*/  ULOP3.LUT UR6, UR16, 0xffff, URZ, 0xc0, !UPT ;  /* 0x0000ffff10067892 */ /* 0x000fe2000f8ec0ff */
[----:B------:R-:W-:Y:S01]  /*3990*/  UMOV UR8, 0xffff ;  /* 0x0000ffff00087882 */ /* 0x000fe20000000000 */
[----:B------:R-:W-:Y:S02]  /*39a0*/  UMOV UR5, 0x1 ;  /* 0x0000000100057882 */ /* 0x000fe40000000000 */
[----:B------:R-:W-:-:S04]  /*39b0*/  USHF.R.U32.HI UR6, URZ, 0x5, UR6 ;  /* 0x00000005ff067899 */ /* 0x000fc80008011606 */
[----:B------:R-:W-:Y:S02]  /*39c0*/  USHF.L.U32 UR8, UR8, UR6, URZ ;  /* 0x0000000608087299 */ /* 0x000fe400080006ff */
[----:B------:R-:W-:-:S04]  /*39d0*/  USHF.L.U32 UR5, UR5, UR6, URZ ;  /* 0x0000000605057299 */ /* 0x000fc800080006ff */
[----:B-1----:R-:W-:-:S04]  /*39e0*/  LOP3.LUT R0, R0, UR8, RZ, 0xc0, !PT ;  /* 0x0000000800007c12 */ /* 0x002fc8000f8ec0ff */
[----:B------:R-:W-:-:S13]  /*39f0*/  ISETP.NE.AND P0, PT, R0, UR8, PT ;  /* 0x0000000800007c0c */ /* 0x000fda000bf05270 */
[----:B------:R-:W-:Y:S05]  /*3a00*/  @P0 BRA `(.L_x_68) ;  /* 0x0000000000580947 */ /* 0x000fea0003800000 */
[----:B------:R-:W1:Y:S02]  /*3a10*/  LDS R0, [UR4+0x18] ;  /* 0x00001804ff007984 */ /* 0x000e640008000800 */
[----:B-1----:R-:W-:-:S04]  /*3a20*/  LOP3.LUT R0, R0, UR5, RZ, 0xc0, !PT ;  /* 0x0000000500007c12 */ /* 0x002fc8000f8ec0ff */
[----:B------:R-:W-:-:S13]  /*3a30*/  ISETP.NE.AND P0, PT, R0, UR5, PT ;  /* 0x0000000500007c0c */ /* 0x000fda000bf05270 */
[----:B------:R-:W-:Y:S05]  /*3a40*/  @P0 BRA `(.L_x_69) ;  /* 0x00000000003c0947 */ /* 0x000fea0003800000 */
[----:B------:R-:W1:Y:S01]  /*3a50*/  S2R R2, SR_LANEID ;  /* 0x0000000000027919 */ /* 0x000e620000000000 */
[----:B------:R-:W-:Y:S01]  /*3a60*/  ULOP3.LUT UR8, URZ, UR8, URZ, 0x33, !UPT ;  /* 0x00000008ff087292 */ /* 0x000fe2000f8e33ff */
[----:B------:R-:W-:Y:S01]  /*3a70*/  LOP3.LUT R4, RZ, UR5, RZ, 0x33, !PT ;  /* 0x00000005ff047c12 */ /* 0x000fe2000f8e33ff */
[----:B------:R-:W-:Y:S02]  /*3a80*/  VOTEU.ANY UR7, UPT, PT ;  /* 0x0000000000077886 */ /* 0x000fe400038e0100 */
[----:B------:R-:W-:Y:S01]  /*3a90*/  UFLO.U32 UR7, UR7 ;  /* 0x00000007000772bd */ /* 0x000fe200080e0000 */
[----:B------:R-:W2:Y:S01]  /*3aa0*/  REDUX UR5, R4 ;  /* 0x00000000040573c4 */ /* 0x000ea20000000000 */
[----:B------:R-:W-:-:S06]  /*3ab0*/  IMAD.U32 R0, RZ, RZ, UR8 ;  /* 0x00000008ff007e24 */ /* 0x000fcc000f8e00ff */
[----:B------:R4:W-:Y:S01]  /*3ac0*/  UTCATOMSWS.AND URZ, UR8 ;  /* 0x0000000800ff79e3 */ /* 0x0009e20008000000 */
[----:B------:R-:W3:Y:S01]  /*3ad0*/  REDUX UR6, R0 ;  /* 0x00000000000673c4 */ /* 0x000ee20000000000 */
[----:B-1----:R-:W-:Y:S01]  /*3ae0*/  ISETP.EQ.U32.AND P0, PT, R2, UR7, PT ;  /* 0x0000000702007c0c */ /* 0x002fe2000bf02070 */
[----:B--2---:R-:W-:Y:S01]  /*3af0*/  IMAD.U32 R2, RZ, RZ, UR5 ;  /* 0x00000005ff027e24 */ /* 0x004fe2000f8e00ff */
[----:B---3--:R-:W-:-:S11]  /*3b00*/  MOV R3, UR6 ;  /* 0x0000000600037c02 */ /* 0x008fd60008000f00 */
[----:B------:R4:W-:Y:S04]  /*3b10*/  @P0 ATOMS.AND RZ, [UR4+0x14], R3 ;  /* 0x00001403ffff098c */ /* 0x0009e8000a800004 */
[----:B------:R4:W-:Y:S01]  /*3b20*/  @P0 ATOMS.AND RZ, [UR4+0x18], R2 ;  /* 0x00001802ffff098c */ /* 0x0009e2000a800004 */
[----:B------:R-:W-:Y:S05]  /*3b30*/  BRA `(.L_x_70) ;  /* 0x0000000000147947 */ /* 0x000fea0003800000 */
.L_x_69:
[----:B------:R-:W-:Y:S02]  /*3b40*/  MOV R2, 0x3b60 ;  /* 0x00003b6000027802 */ /* 0x000fe40000000f00 */
[----:B---3-5:R-:W-:Y:S05]  /*3b50*/  CALL.REL.NOINC `($__internal_0_$__cuda_sm10x_tcgen05_guardrail_trap_col_being_dealloced_not_returned_by_alloc) ;  /* 0x0000003800f07944 */ /* 0x028fea0003c00000 */
[----:B------:R-:W-:Y:S05]  /*3b60*/  BRA `(.L_x_70) ;  /* 0x0000000000087947 */ /* 0x000fea0003800000 */
.L_x_68:
[----:B------:R-:W-:Y:S02]  /*3b70*/  MOV R2, 0x3b90 ;  /* 0x00003b9000027802 */ /* 0x000fe40000000f00 */
[----:B---3-5:R-:W-:Y:S05]  /*3b80*/  CALL.REL.NOINC `($__internal_2_$__cuda_sm10x_tcgen05_guardrail_trap_unallocated_columns_being_dealloced) ;  /* 0x0000003800fc7944 */ /* 0x028fea0003c00000 */
.L_x_70:
[----:B------:R-:W-:Y:S01]  /*3b90*/  NOP ;  /* 0x0000000000007918 */ /* 0x000fe20000000000 */
[----:B----4-:R-:W-:Y:S05]  /*3ba0*/  EXIT ;  /* 0x000000000000794d */ /* 0x010fea0003800000 */
.L_x_52:
[----:B------:R-:W-:-:S09]  /*3bb0*/  UISETP.NE.OR UP2, UPT, UR8, 0x3, !UP2 ;  /* 0x000000030800788c */ /* 0x000fd2000d745670 */
[----:B------:R-:W-:Y:S05]  /*3bc0*/  BRA.U UP2, `(.L_x_71) ;  /* 0x0000000902c87547 */ /* 0x000fea000b800000 */
[----:B------:R-:W1:Y:S01]  /*3bd0*/  LDCU.64 UR6, c[0x0][0x888] ;  /* 0x00011100ff0677ac */ /* 0x000e620008000a00 */
[----:B------:R-:W2:Y:S01]  /*3be0*/  LDC R0, c[0x0][0xb30] ;  /* 0x0002cc00ff007b82 */ /* 0x000ea20000000800 */
[----:B------:R-:W-:Y:S01]  /*3bf0*/  IMAD.MOV.U32 R30, RZ, RZ, 0x1 ;  /* 0x00000001ff1e7424 */ /* 0x000fe200078e00ff */
[----:B------:R-:W-:Y:S01]  /*3c00*/  CS2R R28, SRZ ;  /* 0x00000000001c7805 */ /* 0x000fe2000001ff00 */
[----:B------:R-:W4:Y:S01]  /*3c10*/  LDCU.64 UR4, c[0x0][0x890] ;  /* 0x00011200ff0477ac */ /* 0x000f220008000a00 */
[----:B------:R-:W-:Y:S01]  /*3c20*/  IMAD.MOV.U32 R25, RZ, RZ, 0x2000 ;  /* 0x00002000ff197424 */ /* 0x000fe200078e00ff */
[----:B------:R-:W-:-:S03]  /*3c30*/  UMOV UR8, 0x400 ;  /* 0x0000040000087882 */ /* 0x000fc60000000000 */
[----:B------:R-:W3:Y:S01]  /*3c40*/  LDC R19, c[0x0][0x370] ;  /* 0x0000dc00ff137b82 */ /* 0x000ee20000000800 */
[----:B------:R-:W-:-:S07]  /*3c50*/  UPLOP3.LUT UP1, UPT, UPT, UPT, UPT, 0x40, 0x4 ;  /* 0x000000000004789c */ /* 0x000fce0003f2e870 */
[----:B------:R-:W3:Y:S01]  /*3c60*/  LDC R2, c[0x0][0xb0c] ;  /* 0x0002c300ff027b82 */ /* 0x000ee20000000800 */
[----:B-1----:R-:W-:Y:S02]  /*3c70*/  UISETP.NE.U32.AND UP2, UPT, UR6, URZ, UPT ;  /* 0x000000ff0600728c */ /* 0x002fe4000bf45070 */
[----:B------:R-:W-:Y:S02]  /*3c80*/  ULEA UR6, UR37, UR8, 0x18 ;  /* 0x0000000825067291 */ /* 0x000fe4000f8ec0ff */
[----:B------:R-:W-:Y:S02]  /*3c90*/  UISETP.NE.AND.EX UP2, UPT, UR7, URZ, UPT, UP2 ;  /* 0x000000ff0700728c */ /* 0x000fe4000bf45320 */
[----:B------:R-:W-:Y:S01]  /*3ca0*/  UIADD3 UR7, UPT, UPT, UR6, 0x80, URZ ;  /* 0x0000008006077890 */ /* 0x000fe2000fffe0ff */
[----:B------:R-:W1:Y:S01]  /*3cb0*/  LDC R18, c[0x0][0xb20] ;  /* 0x0002c800ff127b82 */ /* 0x000e620000000800 */
[----:B----4-:R-:W-:Y:S01]  /*3cc0*/  UISETP.NE.U32.AND UP3, UPT, UR4, URZ, UPT ;  /* 0x000000ff0400728c */ /* 0x010fe2000bf65070 */
[----:B--2---:R-:W-:Y:S01]  /*3cd0*/  ISETP.NE.AND P1, PT, R0, 0x1, PT ;  /* 0x000000010000780c */ /* 0x004fe20003f25270 */
[----:B------:R-:W-:-:S02]  /*3ce0*/  UPRMT UR37, UR37, 0x654, UR7 ;  /* 0x0000065425257896 */ /* 0x000fc40008000007 */
[----:B------:R-:W-:-:S03]  /*3cf0*/  UISETP.NE.AND.EX UP3, UPT, UR5, URZ, UPT, UP3 ;  /* 0x000000ff0500728c */ /* 0x000fc6000bf65330 */
[----:B------:R-:W2:Y:S08]  /*3d00*/  LDC.64 R32, c[0x0][0x348] ;  /* 0x0000d200ff207b82 */ /* 0x000eb00000000a00 */
[----:B------:R-:W4:Y:S08]  /*3d10*/  LDC.64 R16, c[0x0][0xb10] ;  /* 0x0002c400ff107b82 */ /* 0x000f300000000a00 */
[----:B------:R-:W1:Y:S08]  /*3d20*/  LDC.64 R6, c[0x0][0xb18] ;  /* 0x0002c600ff067b82 */ /* 0x000e700000000a00 */
[----:B------:R-:W1:Y:S08]  /*3d30*/  LDC.64 R4, c[0x0][0xb28] ;  /* 0x0002ca00ff047b82 */ /* 0x000e700000000a00 */
[----:B---3--:R-:W1:Y:S02]  /*3d40*/  LDC R24, c[0x0][0x374] ;  /* 0x0000dd00ff187b82 */ /* 0x008e640000000800 */
.L_x_79:
[C---:B------:R-:W-:Y:S02]  /*3d50*/  LEA R0, R29.reuse, UR6, 0x3 ;  /* 0x000000061d007c11 */ /* 0x040fe4000f8e18ff */
[----:B------:R-:W-:Y:S02]  /*3d60*/  SHF.L.U32 R3, R28, 0x1f, RZ ;  /* 0x0000001f1c037819 */ /* 0x000fe400000006ff */
[----:B------:R-:W-:Y:S02]  /*3d70*/  LEA R20, R29, UR6, 0x4 ;  /* 0x000000061d147c11 */ /* 0x000fe4000f8e20ff */
[----:B---3--:R-:W3:Y:S02]  /*3d80*/  SYNCS.PHASECHK.TRANS64.TRYWAIT P0, [R0+URZ+0xa0], R3 ;  /* 0x0000a003000075a7 */ /* 0x008ee400080011ff */
[----:B---3--:R-:W-:Y:S05]  /*3d90*/  @!P0 BRA `(.L_x_72) ;  /* 0x0000003400dc8947 */ /* 0x008fea0003800000 */
.L_x_134:
[----:B------:R-:W-:Y:S01]  /*3da0*/  ISETP.GE.AND P0, PT, R72, 0x1, PT ;  /* 0x000000014800780c */ /* 0x000fe20003f06270 */
[----:B------:R-:W1:Y:S01]  /*3db0*/  LDS.128 R20, [R20+0x130] ;  /* 0x0001300014147984 */ /* 0x000e620000000c00 */
[----:B------:R-:W-:Y:S01]  /*3dc0*/  ISETP.NE.U32.AND P4, PT, RZ, UR4, PT ;  /* 0x00000004ff007c0c */ /* 0x000fe2000bf85070 */
[----:B---3--:R-:W-:Y:S01]  /*3dd0*/  VIADD R0, R0, 0xb0 ;  /* 0x000000b000007836 */ /* 0x008fe20000000000 */
[----:B------:R-:W-:Y:S02]  /*3de0*/  SHF.L.U32 R26, R30, 0x1f, RZ ;  /* 0x0000001f1e1a7819 */ /* 0x000fe400000006ff */
[----:B------:R-:W-:Y:S02]  /*3df0*/  ISETP.NE.AND.EX P4, PT, RZ, UR5, PT, P4 ;  /* 0x00000005ff007c0c */ /* 0x000fe4000bf85340 */
[----:B------:R-:W-:Y:S01]  /*3e00*/  PRMT R0, RZ, 0x654, R0 ;  /* 0x00000654ff007816 */ /* 0x000fe20000000000 */
[----:B------:R-:W-:Y:S01]  /*3e10*/  @!PT LDS RZ, [RZ] ;  /* 0x00000000fffff984 */ /* 0x000fe20000000800 */
[----:B------:R-:W-:Y:S01]  /*3e20*/  @!PT LDS RZ, [RZ] ;  /* 0x00000000fffff984 */ /* 0x000fe20000000800 */
[----:B------:R-:W-:Y:S01]  /*3e30*/  @!PT LDS RZ, [RZ] ;  /* 0x00000000fffff984 */ /* 0x000fe20000000800 */
[----:B------:R-:W-:Y:S01]  /*3e40*/  @!PT LDS RZ, [RZ] ;  /* 0x00000000fffff984 */ /* 0x000fe20000000800 */
[----:B------:R3:W-:Y:S06]  /*3e50*/  MEMBAR.ALL.CTA ;  /* 0x0000000000007992 */ /* 0x0007ec0000008000 */
[----:B---3--:R-:W3:Y:S02]  /*3e60*/  FENCE.VIEW.ASYNC.S ;  /* 0x00000000000073c6 */ /* 0x008ee40000000000 */
[----:B---3--:R3:W-:Y:S01]  /*3e70*/  SYNCS.ARRIVE.TRANS64.RED.A1T0 RZ, [R0+URZ], RZ ;  /* 0x000000ff00ff79a7 */ /* 0x0087e200081004ff */
[----:B-1----:R-:W-:Y:S11]  /*3e80*/  LOP3.LUT P3, RZ, R22, 0x1, RZ, 0xc0, !PT ;  /* 0x0000000116ff7812 */ /* 0x002ff6000786c0ff */
[----:B------:R-:W-:Y:S02]  /*3e90*/  @!UPT UIADD3 URZ, UPT, UPT, URZ, URZ, URZ ;  /* 0x000000fffffff290 */ /* 0x000fe4000fffe0ff */
[----:B------:R-:W-:Y:S02]  /*3ea0*/  @P3 MOV R13, R20 ;  /* 0x00000014000d3202 */ /* 0x000fe40000000f00 */
[----:B------:R-:W-:Y:S01]  /*3eb0*/  @P3 LOP3.LUT R8, R21, 0xffff, RZ, 0xc0, !PT ;  /* 0x0000ffff15083812 */ /* 0x000fe200078ec0ff */
[----:B---3--:R-:W-:Y:S06]  /*3ec0*/  @!P0 BRA `(.L_x_73) ;  /* 0x0000000000a48947 */ /* 0x008fec0003800000 */
[----:B------:R-:W-:Y:S01]  /*3ed0*/  IMAD.HI.U32 R31, R24, R7, RZ ;  /* 0x00000007181f7227 */ /* 0x000fe200078e00ff */
[----:B------:R-:W-:Y:S02]  /*3ee0*/  ISETP.NE.AND P0, PT, R6, 0x1, PT ;  /* 0x000000010600780c */ /* 0x000fe40003f05270 */
[----:B------:R-:W-:Y:S01]  /*3ef0*/  ISETP.NE.AND P2, PT, R72, 0x1, PT ;  /* 0x000000014800780c */ /* 0x000fe20003f45270 */
[----:B----4-:R-:W-:Y:S01]  /*3f00*/  IMAD.HI.U32 R34, R19, R16, RZ ;  /* 0x0000001013227227 */ /* 0x010fe200078e00ff */
[----:B------:R-:W-:Y:S02]  /*3f10*/  SHF.R.U32.HI R31, RZ, R18, R31 ;  /* 0x00000012ff1f7219 */ /* 0x000fe4000001161f */
[----:B------:R-:W-:Y:S01]  /*3f20*/  ISETP.NE.AND P5, PT, R2, 0x1, PT ;  /* 0x000000010200780c */ /* 0x000fe20003fa5270 */
[----:B------:R-:W-:Y:S01]  /*3f30*/  IMAD.HI.U32 R36, R13, R16, RZ ;  /* 0x000000100d247227 */ /* 0x000fe200078e00ff */
[----:B------:R-:W-:Y:S02]  /*3f40*/  SHF.R.U32.HI R34, RZ, R17, R34 ;  /* 0x00000011ff227219 */ /* 0x000fe40000011622 */
[----:B------:R-:W-:Y:S01]  /*3f50*/  SEL R3, R24, R31, !P0 ;  /* 0x0000001f18037207 */ /* 0x000fe20004000000 */
[C---:B------:R-:W-:Y:S01]  /*3f60*/  IMAD.HI.U32 R31, R8.reuse, R7, RZ ;  /* 0x00000007081f7227 */ /* 0x040fe200078e00ff */
[----:B------:R-:W-:Y:S02]  /*3f70*/  SEL R11, R19, R34, !P5 ;  /* 0x00000022130b7207 */ /* 0x000fe40006800000 */
[----:B------:R-:W-:Y:S01]  /*3f80*/  SHF.R.U32.HI R36, RZ, R17, R36 ;  /* 0x00000011ff247219 */ /* 0x000fe20000011624 */
[----:B------:R-:W-:Y:S01]  /*3f90*/  IMAD.HI.U32 R38, R3, R4, RZ ;  /* 0x0000000403267227 */ /* 0x000fe200078e00ff */
[----:B------:R-:W-:Y:S03]  /*3fa0*/  SHF.R.U32.HI R31, RZ, R18, R31 ;  /* 0x00000012ff1f7219 */ /* 0x000fe6000001161f */
[----:B------:R-:W-:Y:S01]  /*3fb0*/  IMAD.HI.U32 R34, R11, R4, RZ ;  /* 0x000000040b227227 */ /* 0x000fe200078e00ff */
[----:B------:R-:W-:Y:S02]  /*3fc0*/  @P2 SHF.R.U32.HI R3, RZ, R5, R38 ;  /* 0x00000005ff032219 */ /* 0x000fe40000011626 */
[----:B------:R-:W-:Y:S02]  /*3fd0*/  SEL R9, R8, R31, !P0 ;  /* 0x0000001f08097207 */ /* 0x000fe40004000000 */
[----:B------:R-:W-:Y:S01]  /*3fe0*/  @P2 SHF.R.U32.HI R11, RZ, R5, R34 ;  /* 0x00000005ff0b2219 */ /* 0x000fe20000011622 */
[C---:B------:R-:W-:Y:S01]  /*3ff0*/  IMAD R10, R72.reuse, R3, RZ ;  /* 0x00000003480a7224 */ /* 0x040fe200078e02ff */
[----:B------:R-:W-:Y:S01]  /*4000*/  SEL R3, R13, R36, !P5 ;  /* 0x000000240d037207 */ /* 0x000fe20006800000 */
[C---:B------:R-:W-:Y:S03]  /*4010*/  IMAD.HI.U32 R14, R9.reuse, R4, RZ ;  /* 0x00000004090e7227 */ /* 0x040fe600078e00ff */
[----:B------:R-:W-:Y:S01]  /*4020*/  ISETP.GE.AND P0, PT, R9, R10, PT ;  /* 0x0000000a0900720c */ /* 0x000fe20003f06270 */
[C---:B------:R-:W-:Y:S01]  /*4030*/  IMAD R12, R72.reuse, R11, RZ ;  /* 0x0000000b480c7224 */ /* 0x040fe200078e02ff */
[-C--:B------:R-:W-:Y:S04]  /*4040*/  SHF.R.U32.HI R14, RZ, R5.reuse, R14 ;  /* 0x00000005ff0e7219 */ /* 0x080fe8000001160e */
[----:B------:R-:W-:Y:S02]  /*4050*/  ISETP.GE.OR P0, PT, R3, R12, P0 ;  /* 0x0000000c0300720c */ /* 0x000fe40000706670 */
[----:B------:R-:W-:Y:S05]  /*4060*/  SEL R15, R9, R14, !P2 ;  /* 0x0000000e090f7207 */ /* 0x000fea0005000000 */
[----:B------:R-:W-:Y:S04]  /*4070*/  IMAD.MOV R14, RZ, RZ, -R15 ;  /* 0x000000ffff0e7224 */ /* 0x000fe800078e0a0f */
[----:B------:R-:W-:Y:S02]  /*4080*/  IMAD R14, R72, R14, R9 ;  /* 0x0000000e480e7224 */ /* 0x000fe400078e0209 */
[C---:B------:R-:W-:Y:S05]  /*4090*/  @!P0 IMAD.HI.U32 R10, R3.reuse, R4, RZ ;  /* 0x00000004030a8227 */ /* 0x040fea00078e00ff */
[----:B------:R-:W-:Y:S04]  /*40a0*/  @!P0 SHF.R.U32.HI R10, RZ, R5, R10 ;  /* 0x00000005ff0a8219 */ /* 0x000fe8000001160a */
[----:B------:R-:W-:Y:S01]  /*40b0*/  @!P0 SEL R0, R3, R10, !P2 ;  /* 0x0000000a03008207 */ /* 0x000fe20005000000 */
[----:B------:R-:W-:Y:S03]  /*40c0*/  IMAD.MOV R10, RZ, RZ, -R3 ;  /* 0x000000ffff0a7224 */ /* 0x000fe600078e0a03 */
[----:B------:R-:W-:Y:S01]  /*40d0*/  @!P0 IADD3 R15, PT, PT, R15, -R0, RZ ;  /* 0x800000000f0f8210 */ /* 0x000fe20007ffe0ff */
[----:B------:R-:W-:Y:S01]  /*40e0*/  @!P0 IMAD R0, R11, R14, R0 ;  /* 0x0000000e0b008224 */ /* 0x000fe200078e0200 */
[----:B------:R-:W-:Y:S01]  /*40f0*/  IADD3 R11, PT, PT, -R9, RZ, RZ ;  /* 0x000000ff090b7210 */ /* 0x000fe20007ffe1ff */
[----:B------:R-:W-:Y:S02]  /*4100*/  IMAD R13, R2, R10, R13 ;  /* 0x0000000a020d7224 */ /* 0x000fe400078e020d */
[----:B------:R-:W-:Y:S02]  /*4110*/  @!P0 IMAD R9, R15, R72, R3 ;  /* 0x000000480f098224 */ /* 0x000fe400078e0203 */
[----:B------:R-:W-:Y:S02]  /*4120*/  @!P0 IMAD.MOV.U32 R3, RZ, RZ, R0 ;  /* 0x000000ffff038224 */ /* 0x000fe400078e0000 */
[----:B------:R-:W-:Y:S02]  /*4130*/  IMAD R8, R6, R11, R8 ;  /* 0x0000000b06087224 */ /* 0x000fe400078e0208 */
[----:B------:R-:W-:Y:S02]  /*4140*/  IMAD R13, R3, R2, R13 ;  /* 0x00000002030d7224 */ /* 0x000fe400078e020d */
[----:B------:R-:W-:Y:S02]  /*4150*/  IMAD R8, R9, R6, R8 ;  /* 0x0000000609087224 */ /* 0x000fe400078e0208 */
.L_x_73:
[----:B------:R-:W-:Y:S05]  /*4160*/  BRA.U UP1, `(.L_x_74) ;  /* 0x0000000101107547 */ /* 0x000fea000b800000 */
[----:B------:R-:W-:Y:S04]  /*4170*/  MOV R0, UR13 ;  /* 0x0000000d00007c02 */ /* 0x000fe80008000f00 */
[----:B------:R-:W-:Y:S04]  /*4180*/  SHF.L.U32 R3, R0, 0x1f, RZ ;  /* 0x0000001f00037819 */ /* 0x000fe800000006ff */
[----:B------:R-:W1:Y:S02]  /*4190*/  SYNCS.PHASECHK.TRANS64.TRYWAIT P0, [UR6+0x98], R3 ;  /* 0x00009803ff0075a7 */ /* 0x000e640008001106 */
[----:B-1----:R-:W-:Y:S05]  /*41a0*/  @!P0 BRA `(.L_x_75) ;  /* 0x0000003000ec8947 */ /* 0x002fea0003800000 */
.L_x_74:
[----:B------:R-:W-:Y:S05]  /*41b0*/  BRA.U !UP3, `(.L_x_76) ;  /* 0x000000010b347547 */ /* 0x000fea000b800000 */
[----:B------:R-:W-:Y:S01]  /*41c0*/  UPLOP3.LUT UP0, UPT, UPT, UPT, UP2, 0x80, 0x8 ;  /* 0x000000000008789c */ /* 0x000fe20003f0f020 */
[----:B-1----:R-:W-:Y:S02]  /*41d0*/  HFMA2 R0, -RZ, RZ, 0, 5.9604644775390625e-08 ;  /* 0x00000001ff007431 */ /* 0x002fe400000001ff */
[----:B------:R-:W-:Y:S03]  /*41e0*/  IMAD.MOV.U32 R168, RZ, RZ, 0x1 ;  /* 0x00000001ffa87424 */ /* 0x000fe600078e00ff */
[----:B------:R-:W-:Y:S05]  /*41f0*/  PLOP3.LUT P0, PT, PT, PT, UP0, 0x80, 0x8 ;  /* 0x000000000008781c */ /* 0x000fea0003f0f008 */
[----:B------:R-:W1:Y:S01]  /*4200*/  @UP0 LDCU.64 UR8, c[0x0][0x888] ;  /* 0x00011100ff0807ac */ /* 0x000e620008000a00 */
[----:B------:R-:W-:Y:S07]  /*4210*/  @UP0 UIMAD UR7, UR36, UR4, URZ ;  /* 0x00000004240702a4 */ /* 0x000fee000f8e02ff */
[----:B------:R-:W-:Y:S01]  /*4220*/  @!P0 PRMT R168, R0, 0x7610, R168 ;  /* 0x0000761000a88816 */ /* 0x000fe200000000a8 */
[----:B-1----:R-:W-:Y:S03]  /*4230*/  @UP0 UIMAD.WIDE UR8, UR7, 0x4, UR8 ;  /* 0x00000004070808a5 */ /* 0x002fe6000f8e0208 */
[----:B------:R-:W1:Y:S03]  /*4240*/  @!UP0 LDCU UR7, c[0x0][0x880] ;  /* 0x00011000ff0787ac */ /* 0x000e660008000800 */
[----:B------:R-:W-:Y:S01]  /*4250*/  IMAD.U32 R10, RZ, RZ, UR8 ;  /* 0x00000008ff0a7e24 */ /* 0x000fe2000f8e00ff */
[----:B------:R-:W-:Y:S05]  /*4260*/  MOV R11, UR9 ;  /* 0x00000009000b7c02 */ /* 0x000fea0008000f00 */
[----:B-----5:R3:W5:Y:S02]  /*4270*/  @P0 LDG.E R80, desc[UR40][R10.64] ;  /* 0x000000280a500981 */ /* 0x020764000c1e1900 */
[----:B-1-3--:R-:W-:Y:S07]  /*4280*/  @!P0 IMAD.U32 R80, RZ, RZ, UR7 ;  /* 0x00000007ff508e24 */ /* 0x00afee000f8e00ff */
.L_x_76:
[----:B-----5:R-:W-:Y:S01]  /*4290*/  @!P4 ISETP.EQ.AND P5, PT, R80, RZ, PT ;  /* 0x000000ff5000c20c */ /* 0x020fe20003fa2270 */
[----:B------:R-:W-:Y:S01]  /*42a0*/  @!UPT UIADD3 URZ, UPT, UPT, URZ, URZ, URZ ;  /* 0x000000fffffff290 */ /* 0x000fe2000fffe0ff */
[----:B------:R-:W-:Y:S11]  /*42b0*/  @!P4 BRA `(.L_x_77) ;  /* 0x000000000014c947 */ /* 0x000ff60003800000 */
[----:B------:R-:W-:Y:S02]  /*42c0*/  LOP3.LUT P0, RZ, R168, 0xff, RZ, 0xc0, !PT ;  /* 0x000000ffa8ff7812 */ /* 0x000fe4000780c0ff */
[----:B------:R-:W-:Y:S04]  /*42d0*/  PLOP3.LUT P5, PT, PT, PT, UP0, 0x80, 0x8 ;  /* 0x000000000008781c */ /* 0x000fe80003faf008 */
[----:B------:R-:W-:Y:S07]  /*42e0*/  PLOP3.LUT P5, PT, P5, PT, PT, 0x8, 0x80 ;  /* 0x000000000080781c */ /* 0x000fee0002fae170 */
[----:B------:R-:W-:Y:S11]  /*42f0*/  @P0 ISETP.EQ.AND P5, PT, R80, RZ, PT ;  /* 0x000000ff5000020c */ /* 0x000ff60003fa2270 */
[----:B------:R-:W-:Y:S02]  /*4300*/  @!UPT UIADD3 URZ, UPT, UPT, URZ, URZ, URZ ;  /* 0x000000fffffff290 */ /* 0x000fe4000fffe0ff */
.L_x_77:
[----:B------:R-:W3:Y:S01]  /*4310*/  SYNCS.PHASECHK.TRANS64.TRYWAIT P4, [UR6+0x88], R26 ;  /* 0x0000881aff0075a7 */ /* 0x000ee20008081106 */
[----:B------:R-:W-:Y:S01]  /*4320*/  @P3 SHF.R.U32.HI R27, RZ, 0x10, R21 ;  /* 0x00000010ff1b3819 */ /* 0x000fe20000011615 */
[----:B------:R-:W-:Y:S01]  /*4330*/  VIADD R29, R29, 0x1 ;  /* 0x000000011d1d7836 */ /* 0x000fe20000000000 */
[----:B------:R-:W5:Y:S08]  /*4340*/  LDC.64 R14, c[0x0][0xb10] ;  /* 0x0002c400ff0e7b82 */ /* 0x000f700000000a00 */
[----:B------:R-:W2:Y:S08]  /*4350*/  LDC.64 R10, c[0x0][0xb18] ;  /* 0x0002c600ff0a7b82 */ /* 0x000eb00000000a00 */
[----:B-1----:R-:W1:Y:S08]  /*4360*/  @!P1 LDC R0, c[0x0][0xb20] ;  /* 0x0002c800ff009b82 */ /* 0x002e700000000800 */
[----:B------:R-:W4:Y:S01]  /*4370*/  @!P1 LDC R3, c[0x0][0xb0c] ;  /* 0x0002c300ff039b82 */ /* 0x000f220000000800 */
[----:B-----5:R-:W-:Y:S05]  /*4380*/  @!P1 IMAD.HI.U32 R14, R13, R14, RZ ;  /* 0x0000000e0d0e9227 */ /* 0x020fea00078e00ff */
[----:B------:R-:W-:Y:S01]  /*4390*/  @!P1 SHF.R.U32.HI R14, RZ, R15, R14 ;  /* 0x0000000fff0e9219 */ /* 0x000fe2000001160e */
[----:B--2---:R-:W-:Y:S01]  /*43a0*/  @!P1 IMAD.HI.U32 R11, R8, R11, RZ ;  /* 0x0000000b080b9227 */ /* 0x004fe200078e00ff */
[----:B------:R-:W-:Y:S04]  /*43b0*/  @!P1 ISETP.NE.AND P0, PT, R10, 0x1, PT ;  /* 0x000000010a00980c */ /* 0x000fe80003f05270 */
[----:B-1----:R-:W-:Y:S02]  /*43c0*/  @!P1 SHF.R.U32.HI R9, RZ, R0, R11 ;  /* 0x00000000ff099219 */ /* 0x002fe4000001160b */
[----:B----4-:R-:W-:Y:S02]  /*43d0*/  @!P1 ISETP.NE.AND P2, PT, R3, 0x1, PT ;  /* 0x000000010300980c */ /* 0x010fe40003f45270 */
[----:B------:R-:W-:Y:S02]  /*43e0*/  @!P1 SEL R9, R8, R9, !P0 ;  /* 0x0000000908099207 */ /* 0x000fe40004000000 */
[----:B------:R-:W-:Y:S02]  /*43f0*/  ELECT P0, URZ, PT ;  /* 0x0000000000ff782f */ /* 0x000fe40003800000 */
[----:B------:R-:W-:Y:S05]  /*4400*/  @!P1 SEL R14, R13, R14, !P2 ;  /* 0x0000000e0d0e9207 */ /* 0x000fea0005000000 */
[----:B------:R-:W-:Y:S02]  /*4410*/  @!P1 IMAD.IADD R0, R9, 0x1, -R14 ;  /* 0x0000000109009824 */ /* 0x000fe400078e0a0e */
[----:B------:R-:W-:Y:S02]  /*4420*/  @!P1 IMAD.IADD R9, R14, 0x1, -R9 ;  /* 0x000000010e099824 */ /* 0x000fe400078e0a09 */
[----:B------:R-:W-:Y:S02]  /*4430*/  @!P1 IMAD R13, R0, R3, R13 ;  /* 0x00000003000d9224 */ /* 0x000fe400078e020d */
[----:B------:R-:W-:Y:S01]  /*4440*/  @!P1 IMAD R8, R9, R10, R8 ;  /* 0x0000000a09089224 */ /* 0x000fe200078e0208 */
[----:B---3--:R-:W-:Y:S06]  /*4450*/  @!P4 BRA `(.L_x_78) ;  /* 0x000000300058c947 */ /* 0x008fec0003800000 */
.L_x_137:
[----:B------:R-:W-:Y:S01]  /*4460*/  PLOP3.LUT P5, PT, P5, P0, PT, 0xf2, 0x2f ;  /* 0x00000000002f781c */ /* 0x000fe20002fa1e72 */
[----:B------:R-:W-:Y:S01]  /*4470*/  UMOV UR14, 0x0 ;  /* 0x00000000000e7882 */ /* 0x000fe20000000000 */
[----:B------:R-:W-:Y:S01]  /*4480*/  LOP3.LUT R30, R30, 0x1, RZ, 0x3c, !PT ;  /* 0x000000011e1e7812 */ /* 0x000fe200078e3cff */
[----:B------:R-:W-:Y:S01]  /*4490*/  UMOV UR15, 0x10000000 ;  /* 0x10000000000f7882 */ /* 0x000fe20000000000 */
[----:B------:R-:W-:Y:S01]  /*44a0*/  UMOV UR12, UR36 ;  /* 0x00000024000c7c82 */ /* 0x000fe20008000000 */
[----:B------:R-:W-:Y:S08]  /*44b0*/  @P3 R2UR UR36, R27 ;  /* 0x000000001b2432ca */ /* 0x000ff000000e0000 */
[----:B-1----:R-:W-:Y:S01]  /*44c0*/  @!P5 IADD3 R3, P0, PT, R32, 0x580, RZ ;  /* 0x000005802003d810 */ /* 0x002fe20007f1e0ff */
[----:B------:R-:W-:Y:S01]  /*44d0*/  @!P5 IMAD.SHL.U32 R165, R165, 0x40, RZ ;  /* 0x00000040a5a5d824 */ /* 0x000fe200078e00ff */
[----:B------:R-:W-:Y:S01]  /*44e0*/  VOTEU.ALL UP1, P5 ;  /* 0x0000000000ff7886 */ /* 0x000fe20002820000 */
[----:B------:R-:W-:Y:S01]  /*44f0*/  @!P5 IMAD.SHL.U32 R167, R167, 0x80, RZ ;  /* 0x00000080a7a7d824 */ /* 0x000fe200078e00ff */
[----:B------:R-:W-:Y:S01]  /*4500*/  @!P5 R2UR UR8, R3 ;  /* 0x000000000308d2ca */ /* 0x000fe200000e0000 */
[----:B------:R-:W-:Y:S01]  /*4510*/  @!P5 IMAD.X R0, RZ, RZ, R33, P0 ;  /* 0x000000ffff00d224 */ /* 0x000fe200000e0621 */
[----:B------:R-:W-:Y:S01]  /*4520*/  @!P5 R2UR UR10, R165 ;  /* 0x00000000a50ad2ca */ /* 0x000fe200000e0000 */
[----:B------:R-:W-:Y:S01]  /*4530*/  @!UP1 UIADD3 UR9, UPT, UPT, UR6, 0x80, URZ ;  /* 0x0000008006099890 */ /* 0x000fe2000fffe0ff */
[----:B------:R-:W-:Y:S01]  /*4540*/  @!P5 R2UR UR11, R167 ;  /* 0x00000000a70bd2ca */ /* 0x000fe200000e0000 */
[----:B------:R-:W-:Y:S01]  /*4550*/  IMAD.IADD R165, R8, 0x1, R164 ;  /* 0x0000000108a57824 */ /* 0x000fe200078e02a4 */
[----:B------:R-:W-:Y:S01]  /*4560*/  @!P5 R2UR UR7, R0 ;  /* 0x000000000007d2ca */ /* 0x000fe200000e0000 */
[----:B------:R-:W-:Y:S01]  /*4570*/  IMAD.IADD R167, R13, 0x1, R166 ;  /* 0x000000010da77824 */ /* 0x000fe200078e02a6 */
[C---:B------:R-:W-:Y:S04]  /*4580*/  ISETP.NE.AND P0, PT, R29.reuse, 0x2, PT ;  /* 0x000000021d00780c */ /* 0x040fe80003f05270 */
[----:B------:R-:W-:Y:S01]  /*4590*/  SEL R3, RZ, 0x1, P0 ;  /* 0x00000001ff037807 */ /* 0x000fe20000000000 */
[----:B------:R-:W-:Y:S01]  /*45a0*/  IMAD.U32 R10, RZ, RZ, UR8 ;  /* 0x00000008ff0a7e24 */ /* 0x000fe2000f8e00ff */
[----:B------:R-:W-:Y:S01]  /*45b0*/  @!UP1 UIADD3 UR8, UPT, UPT, UR6, 0x200, URZ ;  /* 0x0000020006089890 */ /* 0x000fe2000fffe0ff */
[----:B------:R-:W-:Y:S01]  /*45c0*/  SEL R29, R29, RZ, P0 ;  /* 0x000000ff1d1d7207 */ /* 0x000fe20000000000 */
[----:B------:R-:W-:Y:S01]  /*45d0*/  VOTEU.ALL UP1, P5 ;  /* 0x0000000000ff7886 */ /* 0x000fe20002820000 */
[----:B------:R-:W-:Y:S02]  /*45e0*/  LOP3.LUT R28, R28, R3, RZ, 0x3c, !PT ;  /* 0x000000031c1c7212 */ /* 0x000fe400078e3cff */
[----:B------:R-:W-:Y:S01]  /*45f0*/  IMAD.U32 R11, RZ, RZ, UR7 ;  /* 0x00000007ff0b7e24 */ /* 0x000fe2000f8e00ff */
[----:B------:R-:W-:Y:S04]  /*4600*/  @!P5 R2UR UR16, R10 ;  /* 0x000000000a10d2ca */ /* 0x000fe800000e0000 */
[----:B------:R-:W-:Y:S11]  /*4610*/  @!P5 R2UR UR17, R11 ;  /* 0x000000000b11d2ca */ /* 0x000ff600000e0000 */
[----:B------:R-:W-:Y:S02]  /*4620*/  @!UPT UIADD3 URZ, UPT, UPT, URZ, URZ, URZ ;  /* 0x000000fffffff290 */ /* 0x000fe4000fffe0ff */
[----:B------:R3:W-:Y:S01]  /*4630*/  @!UP1 UTMALDG.3D [UR8], [UR16], desc[UR14] ;  /* 0x00000e08100095b4 */ /* 0x0007e20008011000 */
[----:B------:R3:W-:Y:S01]  /*4640*/  @!P5 SYNCS.ARRIVE.TRANS64.RED.A0TR RZ, [UR6+0x80], R25 ;  /* 0x00008019ffffd9a7 */ /* 0x0007e20008300406 */
[----:B------:R-:W-:Y:S01]  /*4650*/  UPLOP3.LUT UP1, UPT, UPT, UPT, UPT, 0x80, 0x8 ;  /* 0x000000000008789c */ /* 0x000fe20003f2f070 */
[----:B------:R-:W-:Y:S01]  /*4660*/  SYNCS.ARRIVE.TRANS64.RED.A1T0 RZ, [UR37], RZ ;  /* 0x000000ffffff79a7 */ /* 0x000fe20008100425 */
[----:B------:R-:W-:Y:S09]  /*4670*/  @P3 BRA `(.L_x_79) ;  /* 0xfffffff400b43947 */ /* 0x000ff2000383ffff */
[----:B------:R-:W-:Y:S07]  /*4680*/  MOV R0, UR6 ;  /* 0x0000000600007c02 */ /* 0x000fee0008000f00 */
.L_x_80:
[----:B-1----:R-:W-:-:S04]  /*4690*/  SHF.L.U32 R3, R30, 0x1f, RZ ;  /* 0x0000001f1e037819 */ /* 0x002fc800000006ff */
[----:B------:R1:W2:Y:S03]  /*46a0*/  SYNCS.PHASECHK.TRANS64.TRYWAIT P0, [R0+URZ+0x88], R3 ;  /* 0x00008803000075a7 */ /* 0x0002a600080011ff */
[----:B--2---:R-:W-:Y:S05]  /*46b0*/  @!P0 NANOSLEEP.SYNCS 0x989680 ;  /* 0x009896800000895d */ /* 0x004fea0003900000 */
[----:B------:R-:W2:Y:S02]  /*46c0*/  @!P0 SYNCS.PHASECHK.TRANS64 P0, [R0+URZ+0x88], R3 ;  /* 0x00008803000085a7 */ /* 0x000ea400080010ff */
[----:B--23--:R-:W-:Y:S05]  /*46d0*/  @P0 EXIT ;  /* 0x000000000000094d */ /* 0x00cfea0003800000 */
[----:B------:R-:W-:Y:S05]  /*46e0*/  BRA `(.L_x_80) ;  /* 0xfffffffc00e87947 */ /* 0x000fea000383ffff */
.L_x_71:
[----:B------:R-:W-:-:S06]  /*46f0*/  UISETP.GE.AND UP1, UPT, UR8, 0x4, UPT ;  /* 0x000000040800788c */ /* 0x000fcc000bf26270 */
[----:B------:R-:W-:-:S13]  /*4700*/  PLOP3.LUT P0, PT, PT, PT, UP1, 0x80, 0x8 ;  /* 0x000000000008781c */ /* 0x000fda0003f0f018 */
[----:B------:R-:W-:Y:S05]  /*4710*/  @!P0 EXIT ;  /* 0x000000000000894d */ /* 0x000fea0003800000 */
[----:B------:R-:W-:Y:S01]  /*4720*/  BAR.SYNC.DEFER_BLOCKING 0x6, 0xa0 ;  /* 0x0182800000007b1d */ /* 0x000fe20000010000 */
[C---:B------:R-:W-:Y:S01]  /*4730*/  IMAD.SHL.U32 R180, R176.reuse, 0x40, RZ ;  /* 0x00000040b0b47824 */ /* 0x040fe200078e00ff */
[C---:B------:R-:W-:Y:S01]  /*4740*/  R2P PR, R176.reuse, 0x6 ;  /* 0x00000006b0007804 */ /* 0x040fe20000000000 */
[C---:B------:R-:W-:Y:S01]  /*4750*/  IMAD.SHL.U32 R2, R176.reuse, 0x8, RZ ;  /* 0x00000008b0027824 */ /* 0x040fe200078e00ff */
[----:B------:R-:W-:Y:S01]  /*4760*/  SHF.L.U32 R79, R176, 0x10, RZ ;  /* 0x00000010b04f7819 */ /* 0x000fe200000006ff */
[----:B------:R-:W-:Y:S01]  /*4770*/  IMAD.MOV.U32 R179, RZ, RZ, 0x10 ;  /* 0x00000010ffb37424 */ /* 0x000fe200078e00ff */
[----:B------:R-:W-:Y:S01]  /*4780*/  UMOV UR43, 0x400 ;  /* 0x00000400002b7882 */ /* 0x000fe20000000000 */
[----:B------:R-:W-:Y:S01]  /*4790*/  LOP3.LUT R3, R180, 0x180, RZ, 0xc0, !PT ;  /* 0x00000180b4037812 */ /* 0x000fe200078ec0ff */
[----:B------:R-:W-:Y:S01]  /*47a0*/  ULEA UR43, UR37, UR43, 0x18 ;  /* 0x0000002b252b7291 */ /* 0x000fe2000f8ec0ff */
[----:B------:R-:W1:Y:S01]  /*47b0*/  LDC R171, c[0x0][0x370] ;  /* 0x0000dc00ffab7b82 */ /* 0x000e620000000800 */
[----:B------:R-:W-:Y:S01]  /*47c0*/  SEL R179, R179, 0xfffffff0, !P1 ;  /* 0xfffffff0b3b37807 */ /* 0x000fe20004800000 */
[----:B------:R-:W-:Y:S01]  /*47d0*/  HFMA2 R183, -RZ, RZ, 0, 0 ;  /* 0x00000000ffb77431 */ /* 0x000fe200000001ff */
[----:B------:R-:W-:Y:S01]  /*47e0*/  LOP3.LUT R3, R3, 0x30, R2, 0xf8, !PT ;  /* 0x0000003003037812 */ /* 0x000fe200078ef802 */
[----:B------:R-:W-:Y:S01]  /*47f0*/  UIADD3 UR4, UPT, UPT, UR43, 0x2200, URZ ;  /* 0x000022002b047890 */ /* 0x000fe2000fffe0ff */
[----:B------:R-:W-:Y:S01]  /*4800*/  LOP3.LUT R79, R79, 0x600000, RZ, 0xc0, !PT ;  /* 0x006000004f4f7812 */ /* 0x000fe200078ec0ff */
[----:B------:R-:W-:Y:S01]  /*4810*/  IMAD.MOV.U32 R76, RZ, RZ, RZ ;  /* 0x000000ffff4c7224 */ /* 0x000fe200078e00ff */
[----:B------:R-:W-:Y:S01]  /*4820*/  LOP3.LUT R180, R3, 0x1e40, R180, 0xf8, !PT ;  /* 0x00001e4003b47812 */ /* 0x000fe200078ef8b4 */
[----:B------:R-:W2:Y:S01]  /*4830*/  LDC R74, c[0x0][0xb0c] ;  /* 0x0002c300ff4a7b82 */ /* 0x000ea20000000800 */
[----:B------:R-:W-:Y:S01]  /*4840*/  IMAD.MOV.U32 R3, RZ, RZ, 0x20 ;  /* 0x00000020ff037424 */ /* 0x000fe200078e00ff */
[----:B------:R-:W-:Y:S01]  /*4850*/  CS2R R184, SRZ ;  /* 0x0000000000b87805 */ /* 0x000fe2000001ff00 */
[----:B------:R-:W-:Y:S01]  /*4860*/  IMAD.MOV.U32 R188, RZ, RZ, RZ ;  /* 0x000000ffffbc7224 */ /* 0x000fe200078e00ff */
[----:B------:R-:W4:Y:S01]  /*4870*/  LDCU.64 UR46, c[0x0][0x348] ;  /* 0x00006900ff2e77ac */ /* 0x000f220008000a00 */
[----:B------:R-:W-:Y:S01]  /*4880*/  VIADD R2, R180, UR43 ;  /* 0x0000002bb4027c36 */ /* 0x000fe20008000000 */
[----:B------:R-:W-:Y:S01]  /*4890*/  SEL R3, R3, 0xffffffe0, !P2 ;  /* 0xffffffe003037807 */ /* 0x000fe20005000000 */
[----:B------:R-:W3:Y:S01]  /*48a0*/  LDS R0, [UR43+0x150] ;  /* 0x0001502bff007984 */ /* 0x000ee20008000800 */
[----:B------:R-:W1:Y:S01]  /*48b0*/  LDC R169, c[0x0][0xb20] ;  /* 0x0002c800ffa97b82 */ /* 0x000e620000000800 */
[----:B------:R-:W-:Y:S01]  /*48c0*/  IMAD.U32 R186, RZ, RZ, UR4 ;  /* 0x00000004ffba7e24 */ /* 0x000fe2000f8e00ff */
[----:B------:R-:W-:Y:S01]  /*48d0*/  SHF.R.U32.HI R4, RZ, 0x4, R3 ;  /* 0x00000004ff047819 */ /* 0x000fe20000011603 */
[--C-:B------:R-:W-:Y:S01]  /*48e0*/  IMAD.IADD R178, R3, 0x1, R2.reuse ;  /* 0x0000000103b27824 */ /* 0x100fe200078e0202 */
[----:B------:R-:W1:Y:S02]  /*48f0*/  LDCU.64 UR38, c[0x0][0x888] ;  /* 0x00011100ff2677ac */ /* 0x000e640008000a00 */
[C---:B------:R-:W-:Y:S01]  /*4900*/  LEA.HI R177, R179.reuse, R4, RZ, 0x1c ;  /* 0x00000004b3b17211 */ /* 0x040fe200078fe0ff */
[----:B------:R-:W-:Y:S01]  /*4910*/  IMAD.IADD R179, R179, 0x1, R2 ;  /* 0x00000001b3b37824 */ /* 0x000fe200078e0202 */
[----:B------:R-:W1:Y:S01]  /*4920*/  LDC R73, c[0x0][0xb30] ;  /* 0x0002cc00ff497b82 */ /* 0x000e620000000800 */
[----:B------:R-:W-:Y:S01]  /*4930*/  UIADD3 UR42, UPT, UPT, UR43, 0x200, URZ ;  /* 0x000002002b2a7890 */ /* 0x000fe2000fffe0ff */
[----:B------:R-:W-:-:S06]  /*4940*/  LEA R177, R177, R2, 0x4 ;  /* 0x00000002b1b17211 */ /* 0x000fcc00078e20ff */
[----:B------:R-:W1:Y:S08]  /*4950*/  LDC.64 R158, c[0x0][0xb10] ;  /* 0x0002c400ff9e7b82 */ /* 0x000e700000000a00 */
[----:B------:R-:W1:Y:S08]  /*4960*/  LDC.64 R70, c[0x0][0xb18] ;  /* 0x0002c600ff467b82 */ /* 0x000e700000000a00 */
[----:B------:R-:W1:Y:S01]  /*4970*/  LDC.64 R154, c[0x0][0x888] ;  /* 0x00022200ff9a7b82 */ /* 0x000e620000000a00 */
[----:B---3--:R-:W-:-:S07]  /*4980*/  IMAD.IADD R79, R0, 0x1, R79 ;  /* 0x00000001004f7824 */ /* 0x008fce00078e024f */
[----:B------:R-:W3:Y:S08]  /*4990*/  LDC.64 R68, c[0x0][0xb28] ;  /* 0x0002ca00ff447b82 */ /* 0x000ef00000000a00 */
[----:B------:R-:W1:Y:S08]  /*49a0*/  LDC.64 R156, c[0x0][0x890] ;  /* 0x00022400ff9c7b82 */ /* 0x000e700000000a00 */
[----:B------:R-:W1:Y:S08]  /*49b0*/  LDC.64 R152, c[0x0][0x8b0] ;  /* 0x00022c00ff987b82 */ /* 0x000e700000000a00 */
[----:B------:R-:W1:Y:S08]  /*49c0*/  LDC.64 R146, c[0x0][0x8a8] ;  /* 0x00022a00ff927b82 */ /* 0x000e700000000a00 */
[----:B--2-4-:R-:W1:Y:S02]  /*49d0*/  LDC R170, c[0x0][0x374] ;  /* 0x0000dd00ffaa7b82 */ /* 0x014e640000000800 */
.L_x_98:
[----:B------:R-:W-:Y:S02]  /*49e0*/  LEA R0, R188, UR43, 0x3 ;  /* 0x0000002bbc007c11 */ /* 0x000fe4000f8e18ff */
[----:B------:R-:W-:Y:S02]  /*49f0*/  SHF.L.U32 R3, R184, 0x1f, RZ ;  /* 0x0000001fb8037819 */ /* 0x000fe400000006ff */
[----:B------:R-:W-:Y:S02]  /*4a00*/  LEA R16, R188, UR43, 0x4 ;  /* 0x0000002bbc107c11 */ /* 0x000fe4000f8e20ff */
[----:B--2---:R-:W2:Y:S02]  /*4a10*/  SYNCS.PHASECHK.TRANS64.TRYWAIT P0, [R0+URZ+0xa0], R3 ;  /* 0x0000a003000075a7 */ /* 0x004ea400080011ff */
[----:B-12---:R-:W-:Y:S05]  /*4a20*/  @!P0 BRA `(.L_x_81) ;  /* 0x0000002800fc8947 */ /* 0x006fea0003800000 */
.L_x_138:
[----:B------:R-:W4:Y:S01]  /*4a30*/  LDC.64 R12, c[0x0][0xb10] ;  /* 0x0002c400ff0c7b82 */ /* 0x000f220000000a00 */
[----:B------:R-:W3:Y:S01]  /*4a40*/  LDS.128 R16, [R16+0x130] ;  /* 0x0001300010107984 */ /* 0x000ee20000000c00 */
[----:B-1----:R-:W-:Y:S01]  /*4a50*/  ISETP.NE.AND P1, PT, R73, 0x1, PT ;  /* 0x000000014900780c */ /* 0x002fe20003f25270 */
[----:B--2---:R-:W-:Y:S01]  /*4a60*/  VIADD R0, R0, 0xb0 ;  /* 0x000000b000007836 */ /* 0x004fe20000000000 */
[----:B------:R-:W-:Y:S04]  /*4a70*/  ISETP.GE.AND P0, PT, R72, 0x1, PT ;  /* 0x000000014800780c */ /* 0x000fe80003f06270 */
[----:B------:R-:W1:Y:S01]  /*4a80*/  LDC.64 R10, c[0x0][0xb18] ;  /* 0x0002c600ff0a7b82 */ /* 0x000e620000000a00 */
[----:B------:R-:W-:Y:S01]  /*4a90*/  PRMT R0, RZ, 0x654, R0 ;  /* 0x00000654ff007816 */ /* 0x000fe20000000000 */
[----:B------:R-:W-:Y:S01]  /*4aa0*/  @!PT LDS RZ, [RZ] ;  /* 0x00000000fffff984 */ /* 0x000fe20000000800 */
[----:B------:R-:W-:Y:S01]  /*4ab0*/  @!PT LDS RZ, [RZ] ;  /* 0x00000000fffff984 */ /* 0x000fe20000000800 */
[----:B------:R-:W-:Y:S01]  /*4ac0*/  @!PT LDS RZ, [RZ] ;  /* 0x00000000fffff984 */ /* 0x000fe20000000800 */
[----:B------:R-:W-:Y:S01]  /*4ad0*/  @!PT LDS RZ, [RZ] ;  /* 0x00000000fffff984 */ /* 0x000fe20000000800 */
[----:B------:R2:W-:Y:S06]  /*4ae0*/  MEMBAR.ALL.CTA ;  /* 0x0000000000007992 */ /* 0x0005ec0000008000 */
[----:B--2---:R-:W2:Y:S01]  /*4af0*/  FENCE.VIEW.ASYNC.S ;  /* 0x00000000000073c6 */ /* 0x004ea20000000000 */
[----:B------:R-:W1:Y:S08]  /*4b00*/  @!P1 LDC R14, c[0x0][0xb20] ;  /* 0x0002c800ff0e9b82 */ /* 0x000e700000000800 */
[----:B------:R-:W1:Y:S01]  /*4b10*/  @!P1 LDC R9, c[0x0][0xb0c] ;  /* 0x0002c300ff099b82 */ /* 0x000e620000000800 */
[----:B--2---:R2:W-:Y:S01]  /*4b20*/  SYNCS.ARRIVE.TRANS64.RED.A1T0 RZ, [R0+URZ], RZ ;  /* 0x000000ff00ff79a7 */ /* 0x0045e200081004ff */
[----:B---3--:R-:W-:Y:S04]  /*4b30*/  LOP3.LUT P4, RZ, R18, 0x1, RZ, 0xc0, !PT ;  /* 0x0000000112ff7812 */ /* 0x008fe8000788c0ff */
[----:B------:R-:W-:Y:S09]  /*4b40*/  P2R R187, PR, RZ, 0x10 ;  /* 0x00000010ffbb7803 */ /* 0x000ff20000000000 */
[----:B------:R-:W-:Y:S02]  /*4b50*/  @P4 MOV R77, R16 ;  /* 0x00000010004d4202 */ /* 0x000fe40000000f00 */
[----:B------:R-:W-:Y:S01]  /*4b60*/  @P4 LOP3.LUT R75, R17, 0xffff, RZ, 0xc0, !PT ;  /* 0x0000ffff114b4812 */ /* 0x000fe200078ec0ff */
[----:B--2-4-:R-:W-:Y:S06]  /*4b70*/  @!P0 BRA `(.L_x_82) ;  /* 0x0000000000a48947 */ /* 0x014fec0003800000 */
[----:B------:R-:W-:Y:S01]  /*4b80*/  IMAD.HI.U32 R22, R170, R71, RZ ;  /* 0x00000047aa167227 */ /* 0x000fe200078e00ff */
[----:B------:R-:W-:Y:S02]  /*4b90*/  ISETP.NE.AND P0, PT, R70, 0x1, PT ;  /* 0x000000014600780c */ /* 0x000fe40003f05270 */
[----:B------:R-:W-:Y:S01]  /*4ba0*/  ISETP.NE.AND P2, PT, R72, 0x1, PT ;  /* 0x000000014800780c */ /* 0x000fe20003f45270 */
[-C--:B------:R-:W-:Y:S01]  /*4bb0*/  IMAD.HI.U32 R20, R171, R158.reuse, RZ ;  /* 0x0000009eab147227 */ /* 0x080fe200078e00ff */
[----:B------:R-:W-:Y:S02]  /*4bc0*/  SHF.R.U32.HI R21, RZ, R169, R22 ;  /* 0x000000a9ff157219 */ /* 0x000fe40000011616 */
[----:B------:R-:W-:Y:S01]  /*4bd0*/  ISETP.NE.AND P3, PT, R74, 0x1, PT ;  /* 0x000000014a00780c */ /* 0x000fe20003f65270 */
[----:B------:R-:W-:Y:S01]  /*4be0*/  IMAD.HI.U32 R26, R75, R71, RZ ;  /* 0x000000474b1a7227 */ /* 0x000fe200078e00ff */
[----:B------:R-:W-:Y:S02]  /*4bf0*/  SHF.R.U32.HI R20, RZ, R159, R20 ;  /* 0x0000009fff147219 */ /* 0x000fe40000011614 */
[----:B------:R-:W-:Y:S01]  /*4c00*/  SEL R3, R170, R21, !P0 ;  /* 0x00000015aa037207 */ /* 0x000fe20004000000 */
[----:B------:R-:W-:Y:S01]  /*4c10*/  IMAD.HI.U32 R24, R77, R158, RZ ;  /* 0x0000009e4d187227 */ /* 0x000fe200078e00ff */
[----:B------:R-:W-:Y:S03]  /*4c20*/  SEL R7, R171, R20, !P3 ;  /* 0x00000014ab077207 */ /* 0x000fe60005800000 */
[-C--:B------:R-:W-:Y:S01]  /*4c30*/  IMAD.HI.U32 R20, R3, R68.reuse, RZ ;  /* 0x0000004403147227 */ /* 0x080fe200078e00ff */
[----:B------:R-:W-:Y:S03]  /*4c40*/  SHF.R.U32.HI R24, RZ, R159, R24 ;  /* 0x0000009fff187219 */ /* 0x000fe60000011618 */
[----:B------:R-:W-:Y:S01]  /*4c50*/  IMAD.HI.U32 R22, R7, R68, RZ ;  /* 0x0000004407167227 */ /* 0x000fe200078e00ff */
[----:B------:R-:W-:Y:S02]  /*4c60*/  @P2 SHF.R.U32.HI R3, RZ, R69, R20 ;  /* 0x00000045ff032219 */ /* 0x000fe40000011614 */
[----:B------:R-:W-:Y:S02]  /*4c70*/  SHF.R.U32.HI R20, RZ, R169, R26 ;  /* 0x000000a9ff147219 */ /* 0x000fe4000001161a */
[----:B------:R-:W-:Y:S01]  /*4c80*/  @P2 SHF.R.U32.HI R7, RZ, R69, R22 ;  /* 0x00000045ff072219 */ /* 0x000fe20000011616 */
[C---:B------:R-:W-:Y:S01]  /*4c90*/  IMAD R2, R72.reuse, R3, RZ ;  /* 0x0000000348027224 */ /* 0x040fe200078e02ff */
[----:B------:R-:W-:Y:S02]  /*4ca0*/  SEL R5, R75, R20, !P0 ;  /* 0x000000144b057207 */ /* 0x000fe40004000000 */
[----:B------:R-:W-:Y:S01]  /*4cb0*/  SEL R3, R77, R24, !P3 ;  /* 0x000000184d037207 */ /* 0x000fe20005800000 */
[----:B------:R-:W-:Y:S01]  /*4cc0*/  IMAD R4, R72, R7, RZ ;  /* 0x0000000748047224 */ /* 0x000fe200078e02ff */
[C---:B------:R-:W-:Y:S01]  /*4cd0*/  ISETP.GE.AND P0, PT, R5.reuse, R2, PT ;  /* 0x000000020500720c */ /* 0x040fe20003f06270 */
[----:B------:R-:W-:Y:S03]  /*4ce0*/  IMAD.HI.U32 R6, R5, R68, RZ ;  /* 0x0000004405067227 */ /* 0x000fe600078e00ff */
[----:B------:R-:W-:Y:S01]  /*4cf0*/  ISETP.GE.OR P0, PT, R3, R4, P0 ;  /* 0x000000040300720c */ /* 0x000fe20000706670 */
[----:B------:R-:W-:Y:S01]  /*4d00*/  IMAD.MOV R4, RZ, RZ, -R3 ;  /* 0x000000ffff047224 */ /* 0x000fe200078e0a03 */
[-C--:B------:R-:W-:Y:S03]  /*4d10*/  SHF.R.U32.HI R6, RZ, R69.reuse, R6 ;  /* 0x00000045ff067219 */ /* 0x080fe60000011606 */
[----:B------:R-:W-:Y:S01]  /*4d20*/  IMAD R77, R74, R4, R77 ;  /* 0x000000044a4d7224 */ /* 0x000fe200078e024d */
[----:B------:R-:W-:Y:S05]  /*4d30*/  SEL R15, R5, R6, !P2 ;  /* 0x00000006050f7207 */ /* 0x000fea0005000000 */
[----:B------:R-:W-:Y:S02]  /*4d40*/  IMAD.MOV R6, RZ, RZ, -R15 ;  /* 0x000000ffff067224 */ /* 0x000fe400078e0a0f */
[C---:B------:R-:W-:Y:S04]  /*4d50*/  @!P0 IMAD.HI.U32 R2, R3.reuse, R68, RZ ;  /* 0x0000004403028227 */ /* 0x040fe800078e00ff */
[----:B------:R-:W-:Y:S01]  /*4d60*/  IMAD R6, R72, R6, R5 ;  /* 0x0000000648067224 */ /* 0x000fe200078e0205 */
[----:B------:R-:W-:Y:S04]  /*4d70*/  @!P0 SHF.R.U32.HI R2, RZ, R69, R2 ;  /* 0x00000045ff028219 */ /* 0x000fe80000011602 */
[----:B------:R-:W-:Y:S02]  /*4d80*/  @!P0 SEL R0, R3, R2, !P2 ;  /* 0x0000000203008207 */ /* 0x000fe40005000000 */
[----:B------:R-:W-:Y:S02]  /*4d90*/  IADD3 R2, PT, PT, -R5, RZ, RZ ;  /* 0x000000ff05027210 */ /* 0x000fe40007ffe1ff */
[----:B------:R-:W-:Y:S01]  /*4da0*/  @!P0 IADD3 R8, PT, PT, R15, -R0, RZ ;  /* 0x800000000f088210 */ /* 0x000fe20007ffe0ff */
[----:B------:R-:W-:Y:S02]  /*4db0*/  @!P0 IMAD R0, R7, R6, R0 ;  /* 0x0000000607008224 */ /* 0x000fe400078e0200 */
[----:B------:R-:W-:Y:S02]  /*4dc0*/  IMAD R75, R70, R2, R75 ;  /* 0x00000002464b7224 */ /* 0x000fe400078e024b */
[----:B------:R-:W-:Y:S02]  /*4dd0*/  @!P0 IMAD R5, R8, R72, R3 ;  /* 0x0000004808058224 */ /* 0x000fe400078e0203 */
[----:B------:R-:W-:Y:S04]  /*4de0*/  @!P0 IMAD.MOV.U32 R3, RZ, RZ, R0 ;  /* 0x000000ffff038224 */ /* 0x000fe800078e0000 */
[----:B------:R-:W-:Y:S02]  /*4df0*/  IMAD R77, R3, R74, R77 ;  /* 0x0000004a034d7224 */ /* 0x000fe400078e024d */
[----:B------:R-:W-:Y:S07]  /*4e00*/  IMAD R75, R5, R70, R75 ;  /* 0x00000046054b7224 */ /* 0x000fee00078e024b */
.L_x_82:
[----:B------:R-:W-:Y:S01]  /*4e10*/  @!P1 IMAD.HI.U32 R0, R77, R12, RZ ;  /* 0x0000000c4d009227 */ /* 0x000fe200078e00ff */
[----:B-1----:R-:W-:Y:S01]  /*4e20*/  @!P1 ISETP.NE.AND P0, PT, R10, 0x1, PT ;  /* 0x000000010a00980c */ /* 0x002fe20003f05270 */
[----:B------:R-:W-:Y:S01]  /*4e30*/  ULOP3.LUT UP0, URZ, UR42, 0x1b0, URZ, 0xc0, !UPT ;  /* 0x000001b02aff7892 */ /* 0x000fe2000f80c0ff */
[----:B------:R-:W-:Y:S01]  /*4e40*/  @!P1 ISETP.NE.AND P2, PT, R9, 0x1, PT ;  /* 0x000000010900980c */ /* 0x000fe20003f45270 */
[----:B------:R-:W-:Y:S01]  /*4e50*/  @!P1 IMAD.HI.U32 R3, R75, R11, RZ ;  /* 0x0000000b4b039227 */ /* 0x000fe200078e00ff */
[----:B------:R-:W-:Y:S02]  /*4e60*/  @!P1 SHF.R.U32.HI R0, RZ, R13, R0 ;  /* 0x0000000dff009219 */ /* 0x000fe40000011600 */
[----:B------:R-:W-:Y:S01]  /*4e70*/  @P4 SHF.R.U32.HI R182, RZ, 0x10, R17 ;  /* 0x00000010ffb64819 */ /* 0x000fe20000011611 */
[----:B------:R-:W-:Y:S01]  /*4e80*/  VIADD R188, R188, 0x1 ;  /* 0x00000001bcbc7836 */ /* 0x000fe20000000000 */
[----:B------:R-:W-:Y:S02]  /*4e90*/  @!P1 SHF.R.U32.HI R2, RZ, R14, R3 ;  /* 0x0000000eff029219 */ /* 0x000fe40000011603 */
[----:B------:R-:W-:Y:S02]  /*4ea0*/  @!P1 SEL R3, R77, R0, !P2 ;  /* 0x000000004d039207 */ /* 0x000fe40005000000 */
[----:B------:R-:W-:Y:S05]  /*4eb0*/  @!P1 SEL R2, R75, R2, !P0 ;  /* 0x000000024b029207 */ /* 0x000fea0004000000 */
[----:B------:R-:W-:Y:S02]  /*4ec0*/  @!P1 IMAD.IADD R0, R2, 0x1, -R3 ;  /* 0x0000000102009824 */ /* 0x000fe400078e0a03 */
[----:B------:R-:W-:Y:S02]  /*4ed0*/  @!P1 IMAD.IADD R2, R3, 0x1, -R2 ;  /* 0x0000000103029824 */ /* 0x000fe400078e0a02 */
[----:B------:R-:W-:Y:S02]  /*4ee0*/  @!P1 IMAD R77, R0, R9, R77 ;  /* 0x00000009004d9224 */ /* 0x000fe400078e024d */
[----:B------:R-:W-:Y:S01]  /*4ef0*/  @!P1 IMAD R75, R2, R10, R75 ;  /* 0x0000000a024b9224 */ /* 0x000fe200078e024b */
[----:B------:R-:W-:Y:S06]  /*4f00*/  BRA.U !UP0, `(.L_x_83) ;  /* 0x0000000108407547 */ /* 0x000fec000b800000 */
[----:B------:R-:W1:Y:S01]  /*4f10*/  LDCU.64 UR8, c[0x4][0x80] ;  /* 0x01001000ff0877ac */ /* 0x000e620008000a00 */
[----:B------:R-:W-:Y:S01]  /*4f20*/  MOV R3, 0x0 ;  /* 0x0000000000037802 */ /* 0x000fe20000000f00 */
[----:B------:R-:W-:Y:S02]  /*4f30*/  HFMA2 R12, -RZ, RZ, 0, 5.9604644775390625e-08 ;  /* 0x00000001ff0c7431 */ /* 0x000fe400000001ff */
[----:B------:R-:W-:Y:S02]  /*4f40*/  IMAD.MOV.U32 R8, RZ, RZ, 0x70 ;  /* 0x00000070ff087424 */ /* 0x000fe400078e00ff */
[----:B------:R-:W-:Y:S01]  /*4f50*/  IMAD.MOV.U32 R13, RZ, RZ, RZ ;  /* 0x000000ffff0d7224 */ /* 0x000fe200078e00ff */
[----:B------:R-:W2:Y:S01]  /*4f60*/  LDCU.64 UR6, c[0x4][0x88] ;  /* 0x01001100ff0677ac */ /* 0x000ea20008000a00 */
[----:B------:R-:W3:Y:S01]  /*4f70*/  LDC.64 R2, c[0x4][R3] ;  /* 0x0100000003027b82 */ /* 0x000ee20000000a00 */
[----:B------:R-:W4:Y:S01]  /*4f80*/  LDCU.64 UR4, c[0x4][0x8] ;  /* 0x01000100ff0477ac */ /* 0x000f220008000a00 */
[----:B-1----:R-:W-:Y:S01]  /*4f90*/  MOV R5, UR9 ;  /* 0x0000000900057c02 */ /* 0x002fe20008000f00 */
[----:B------:R-:W-:Y:S01]  /*4fa0*/  IMAD.U32 R4, RZ, RZ, UR8 ;  /* 0x00000008ff047e24 */ /* 0x000fe2000f8e00ff */
[----:B--2---:R-:W-:Y:S01]  /*4fb0*/  MOV R7, UR7 ;  /* 0x0000000700077c02 */ /* 0x004fe20008000f00 */
[----:B------:R-:W-:Y:S01]  /*4fc0*/  IMAD.U32 R6, RZ, RZ, UR6 ;  /* 0x00000006ff067e24 */ /* 0x000fe2000f8e00ff */
[----:B----4-:R-:W-:Y:S01]  /*4fd0*/  MOV R11, UR5 ;  /* 0x00000005000b7c02 */ /* 0x010fe20008000f00 */
[----:B------:R-:W-:Y:S02]  /*4fe0*/  IMAD.U32 R10, RZ, RZ, UR4 ;  /* 0x00000004ff0a7e24 */ /* 0x000fe4000f8e00ff */
[----:B------:R-:W-:Y:S07]  /*4ff0*/  LEPC R20, `(.L_x_83) ;  /* 0x000000001014794e */ /* 0x000fee0000000000 */
[----:B---3-5:R-:W-:Y:S05]  /*5000*/  CALL.ABS.NOINC R2 ;  /* 0x0000000002007343 */ /* 0x028fea0003c00000 */
.L_x_83:
[----:B------:R-:W-:Y:S01]  /*5010*/  LOP3.LUT P0, RZ, R186, 0x1b0, RZ, 0xc0, !PT ;  /* 0x000001b0baff7812 */ /* 0x000fe2000780c0ff */
[----:B------:R-:W-:Y:S11]  /*5020*/  BSSY.RECONVERGENT B6, `(.L_x_84) ;  /* 0x0000013000067945 */ /* 0x000ff60003800200 */
[----:B------:R-:W-:Y:S01]  /*5030*/  @!UPT UIADD3 URZ, UPT, UPT, URZ, URZ, URZ ;  /* 0x000000fffffff290 */ /* 0x000fe2000fffe0ff */
[----:B------:R-:W-:Y:S05]  /*5040*/  @!P0 BRA `(.L_x_85) ;  /* 0x0000000000408947 */ /* 0x000fea0003800000 */
        /* <DEDUP_REMOVED lines=16> */
.L_x_85:
[----:B------:R-:W-:Y:S05]  /*5150*/  BSYNC.RECONVERGENT B6 ;  /* 0x0000000000067941 */ /* 0x000fea0003800200 */
.L_x_84:
[----:B------:R-:W-:Y:S01]  /*5160*/  ISETP.NE.U32.AND P3, PT, R156, RZ, PT ;  /* 0x000000ff9c00720c */ /* 0x000fe20003f65070 */
[----:B------:R-:W-:Y:S01]  /*5170*/  UISETP.NE.AND UP1, UPT, UR44, URZ, UPT ;  /* 0x000000ff2c00728c */ /* 0x000fe2000bf25270 */
[----:B------:R-:W-:Y:S02]  /*5180*/  ISETP.NE.U32.AND P4, PT, R152, RZ, PT ;  /* 0x000000ff9800720c */ /* 0x000fe40003f85070 */
[----:B------:R-:W-:Y:S02]  /*5190*/  ISETP.NE.AND.EX P3, PT, R157, RZ, PT, P3 ;  /* 0x000000ff9d00720c */ /* 0x000fe40003f65330 */
[----:B------:R-:W-:Y:S02]  /*51a0*/  PLOP3.LUT P1, PT, PT, PT, PT, 0x8, 0x80 ;  /* 0x000000000080781c */ /* 0x000fe40003f2e170 */
[----:B------:R-:W-:Y:S02]  /*51b0*/  PLOP3.LUT P0, PT, PT, PT, UP1, 0x80, 0x8 ;  /* 0x000000000008781c */ /* 0x000fe40003f0f018 */
[----:B------:R-:W-:Y:S02]  /*51c0*/  ISETP.NE.AND.EX P4, PT, R153, RZ, PT, P4 ;  /* 0x000000ff9900720c */ /* 0x000fe40003f85340 */
[----:B------:R-:W1:Y:S09]  /*51d0*/  @UP1 LDCU.64 UR4, c[0x0][0x888] ;  /* 0x00011100ff0417ac */ /* 0x000e720008000a00 */
[----:B------:R-:W-:Y:S01]  /*51e0*/  @P0 PLOP3.LUT P1, PT, P3, PT, PT, 0x80, 0x8 ;  /* 0x000000000008081c */ /* 0x000fe20001f2f070 */
[----:B-1----:R-:W-:Y:S04]  /*51f0*/  @UP1 UISETP.NE.U32.AND UP0, UPT, UR4, URZ, UPT ;  /* 0x000000ff0400128c */ /* 0x002fe8000bf05070 */
[----:B------:R-:W-:Y:S04]  /*5200*/  @UP1 UISETP.NE.AND.EX UP0, UPT, UR5, URZ, UPT, UP0 ;  /* 0x000000ff0500128c */ /* 0x000fe8000bf05300 */
[----:B------:R-:W-:Y:S01]  /*5210*/  @UP1 USEL UR4, URZ, 0xffffffff, UP0 ;  /* 0xffffffffff041887 */ /* 0x000fe20008000000 */
[----:B------:R-:W-:Y:S11]  /*5220*/  @!P3 BRA `(.L_x_86) ;  /* 0x00000000002cb947 */ /* 0x000ff60003800000 */
[----:B------:R-:W-:Y:S01]  /*5230*/  ISETP.NE.U32.AND P2, PT, R154, RZ, PT ;  /* 0x000000ff9a00720c */ /* 0x000fe20003f45070 */
[----:B------:R-:W-:Y:S03]  /*5240*/  IMAD.MOV.U32 R168, RZ, RZ, 0x1 ;  /* 0x00000001ffa87424 */ /* 0x000fe600078e00ff */
[----:B------:R-:W-:Y:S11]  /*5250*/  ISETP.NE.AND.EX P2, PT, R155, RZ, PT, P2 ;  /* 0x000000ff9b00720c */ /* 0x000ff60003f45320 */
[----:B------:R-:W-:Y:S02]  /*5260*/  @!UPT UIADD3 URZ, UPT, UPT, URZ, URZ, URZ ;  /* 0x000000fffffff290 */ /* 0x000fe4000fffe0ff */
[----:B------:R-:W1:Y:S01]  /*5270*/  @P2 LDC.64 R2, c[0x0][0x888] ;  /* 0x00022200ff022b82 */ /* 0x000e620000000a00 */
[----:B------:R-:W-:Y:S04]  /*5280*/  @P2 IMAD R0, R156, UR36, RZ ;  /* 0x000000249c002c24 */ /* 0x000fe8000f8e02ff */
[----:B-1----:R-:W-:Y:S04]  /*5290*/  @P2 IMAD.WIDE R2, R0, 0x4, R2 ;  /* 0x0000000400022825 */ /* 0x002fe800078e0202 */
[----:B------:R-:W-:Y:S01]  /*52a0*/  HFMA2 R0, -RZ, RZ, 0, 5.9604644775390625e-08 ;  /* 0x00000001ff007431 */ /* 0x000fe200000001ff */
[----:B-----5:R1:W5:Y:S04]  /*52b0*/  @P2 LDG.E R80, desc[UR40][R2.64] ;  /* 0x0000002802502981 */ /* 0x020368000c1e1900 */
[----:B------:R-:W-:Y:S01]  /*52c0*/  @!P2 PRMT R168, R0, 0x7610, R168 ;  /* 0x0000761000a8a816 */ /* 0x000fe200000000a8 */
[----:B-1----:R-:W2:Y:S06]  /*52d0*/  @!P2 LDC R80, c[0x0][0x880] ;  /* 0x00022000ff50ab82 */ /* 0x002eac0000000800 */
.L_x_86:
[----:B------:R-:W-:Y:S05]  /*52e0*/  @!P4 BRA `(.L_x_87) ;  /* 0x000000000020c947 */ /* 0x000fea0003800000 */
[----:B------:R-:W-:Y:S04]  /*52f0*/  ISETP.NE.U32.AND P2, PT, R146, RZ, PT ;  /* 0x000000ff9200720c */ /* 0x000fe80003f45070 */
[----:B------:R-:W-:Y:S11]  /*5300*/  ISETP.NE.AND.EX P2, PT, R147, RZ, PT, P2 ;  /* 0x000000ff9300720c */ /* 0x000ff60003f45320 */
[----:B------:R-:W-:Y:S02]  /*5310*/  @!UPT UIADD3 URZ, UPT, UPT, URZ, URZ, URZ ;  /* 0x000000fffffff290 */ /* 0x000fe4000fffe0ff */
[----:B------:R-:W1:Y:S01]  /*5320*/  @P2 LDC.64 R2, c[0x0][0x8a8] ;  /* 0x00022a00ff022b82 */ /* 0x000e620000000a00 */
[----:B------:R-:W-:Y:S04]  /*5330*/  @P2 IMAD R0, R152, UR36, RZ ;  /* 0x0000002498002c24 */ /* 0x000fe8000f8e02ff */
[----:B-1----:R-:W-:Y:S05]  /*5340*/  @P2 IMAD.WIDE R2, R0, 0x4, R2 ;  /* 0x0000000400022825 */ /* 0x002fea00078e0202 */
[----:B-----5:R1:W5:Y:S02]  /*5350*/  @P2 LDG.E R78, desc[UR40][R2.64] ;  /* 0x00000028024e2981 */ /* 0x020364000c1e1900 */
[----:B-1----:R-:W3:Y:S02]  /*5360*/  @!P2 LDC R78, c[0x0][0x8a0] ;  /* 0x00022800ff4eab82 */ /* 0x002ee40000000800 */
.L_x_87:
[----:B--2--5:R-:W-:Y:S01]  /*5370*/  @P0 ISETP.NE.AND P4, PT, R80, RZ, PT ;  /* 0x000000ff5000020c */ /* 0x024fe20003f85270 */
[----:B------:R-:W-:Y:S01]  /*5380*/  IMAD.U32 R0, RZ, RZ, UR4 ;  /* 0x00000004ff007e24 */ /* 0x000fe2000f8e00ff */
[----:B------:R-:W-:Y:S01]  /*5390*/  @P0 LOP3.LUT P2, RZ, R168, 0xff, RZ, 0xc0, !PT ;  /* 0x000000ffa8ff0812 */ /* 0x000fe2000784c0ff */
[----:B------:R-:W-:Y:S01]  /*53a0*/  BSSY B1, `(.L_x_88) ;  /* 0x000003d000017945 */ /* 0x000fe20003800000 */
[----:B------:R-:W-:Y:S01]  /*53b0*/  @P0 SEL R3, RZ, 0xffffffff, P4 ;  /* 0xffffffffff030807 */ /* 0x000fe20002000000 */
[C---:B------:R-:W-:Y:S01]  /*53c0*/  IMAD R64, R76.reuse, 0x40, R79 ;  /* 0x000000404c407824 */ /* 0x040fe200078e024f */
[----:B------:R-:W-:Y:S02]  /*53d0*/  LEA R148, R76, UR43, 0x3 ;  /* 0x0000002b4c947c11 */ /* 0x000fe4000f8e18ff */
[----:B------:R-:W-:Y:S02]  /*53e0*/  CS2R R102, SRZ ;  /* 0x0000000000667805 */ /* 0x000fe4000001ff00 */
[----:B------:R-:W-:Y:S02]  /*53f0*/  @P1 SEL R3, R0, R3, !P2 ;  /* 0x0000000300031207 */ /* 0x000fe40005000000 */
[----:B------:R-:W-:Y:S02]  /*5400*/  CS2R R100, SRZ ;  /* 0x0000000000647805 */ /* 0x000fe4000001ff00 */
[----:B------:R-:W-:Y:S02]  /*5410*/  SHF.L.U32 R5, R185, 0x1f, RZ ;  /* 0x0000001fb9057819 */ /* 0x000fe400000006ff */
[----:B------:R-:W-:Y:S02]  /*5420*/  CS2R R98, SRZ ;  /* 0x0000000000627805 */ /* 0x000fe4000001ff00 */
[----:B------:R-:W-:Y:S02]  /*5430*/  @P0 LOP3.LUT R3, R3, 0x1, RZ, 0xc0, !PT ;  /* 0x0000000103030812 */ /* 0x000fe400078ec0ff */
[----:B------:R-:W-:Y:S02]  /*5440*/  CS2R R96, SRZ ;  /* 0x0000000000607805 */ /* 0x000fe4000001ff00 */
[----:B------:R-:W-:Y:S02]  /*5450*/  PLOP3.LUT P5, PT, PT, PT, PT, 0x8, 0x80 ;  /* 0x000000000080781c */ /* 0x000fe40003fae170 */
[----:B------:R-:W-:Y:S02]  /*5460*/  CS2R R94, SRZ ;  /* 0x00000000005e7805 */ /* 0x000fe4000001ff00 */
[----:B------:R-:W-:Y:S02]  /*5470*/  ISETP.NE.U32.OR P1, PT, R3, 0x1, !P0 ;  /* 0x000000010300780c */ /* 0x000fe40004725470 */
[----:B------:R-:W-:Y:S02]  /*5480*/  CS2R R92, SRZ ;  /* 0x00000000005c7805 */ /* 0x000fe4000001ff00 */
[----:B------:R-:W-:Y:S02]  /*5490*/  CS2R R90, SRZ ;  /* 0x00000000005a7805 */ /* 0x000fe4000001ff00 */
[----:B------:R-:W-:Y:S07]  /*54a0*/  CS2R R88, SRZ ;  /* 0x0000000000587805 */ /* 0x000fee000001ff00 */
[----:B------:R-:W-:Y:S04]  /*54b0*/  @P1 SHF.L.U32 R2, R183, 0x1f, RZ ;  /* 0x0000001fb7021819 */ /* 0x000fe800000006ff */
[----:B------:R-:W1:Y:S01]  /*54c0*/  @P1 SYNCS.PHASECHK.TRANS64.TRYWAIT P0, [UR43+0x80], R2 ;  /* 0x00008002ff0015a7 */ /* 0x000e62000800112b */
[----:B------:R2:W4:Y:S01]  /*54d0*/  SYNCS.PHASECHK.TRANS64.TRYWAIT P4, [R148+URZ+0xc0], R5 ;  /* 0x0000c005940075a7 */ /* 0x00052200080811ff */
[----:B-1----:R-:W-:Y:S01]  /*54e0*/  @P1 PLOP3.LUT P5, PT, P0, PT, PT, 0x8, 0x80 ;  /* 0x000000000080181c */ /* 0x002fe200007ae170 */
[----:B------:R-:W-:Y:S01]  /*54f0*/  @!UPT UIADD3 URZ, UPT, UPT, URZ, URZ, URZ ;  /* 0x000000fffffff290 */ /* 0x000fe2000fffe0ff */
[----:B--2-4-:R-:W-:Y:S11]  /*5500*/  @!P1 BRA `(.L_x_89) ;  /* 0x0000000000989947 */ /* 0x014ff60003800000 */
[----:B------:R-:W-:Y:S01]  /*5510*/  ISETP.NE.U32.AND P0, PT, RZ, UR38, PT ;  /* 0x00000026ff007c0c */ /* 0x000fe2000bf05070 */
[----:B------:R-:W-:Y:S01]  /*5520*/  BSSY B0, `(.L_x_90) ;  /* 0x0000016000007945 */ /* 0x000fe20003800000 */
[----:B------:R-:W-:Y:S02]  /*5530*/  ISETP.NE.AND P2, PT, R80, RZ, PT ;  /* 0x000000ff5000720c */ /* 0x000fe40003f45270 */
[----:B------:R-:W-:Y:S02]  /*5540*/  CS2R R90, SRZ ;  /* 0x00000000005a7805 */ /* 0x000fe4000001ff00 */
[----:B------:R-:W-:Y:S02]  /*5550*/  ISETP.NE.AND.EX P0, PT, RZ, UR39, PT, P0 ;  /* 0x00000027ff007c0c */ /* 0x000fe4000bf05300 */
[----:B------:R-:W-:Y:S02]  /*5560*/  CS2R R88, SRZ ;  /* 0x0000000000587805 */ /* 0x000fe4000001ff00 */
[----:B------:R-:W-:Y:S02]  /*5570*/  LOP3.LUT P1, RZ, R168, 0xff, RZ, 0xc0, !PT ;  /* 0x000000ffa8ff7812 */ /* 0x000fe4000782c0ff */
[----:B------:R-:W-:Y:S02]  /*5580*/  CS2R R94, SRZ ;  /* 0x00000000005e7805 */ /* 0x000fe4000001ff00 */
[----:B------:R-:W-:Y:S02]  /*5590*/  SEL R0, RZ, 0xffffffff, P2 ;  /* 0xffffffffff007807 */ /* 0x000fe40001000000 */
[----:B------:R-:W-:Y:S02]  /*55a0*/  CS2R R92, SRZ ;  /* 0x00000000005c7805 */ /* 0x000fe4000001ff00 */
[----:B------:R-:W-:Y:S02]  /*55b0*/  SEL R3, RZ, 0xffffffff, P0 ;  /* 0xffffffffff037807 */ /* 0x000fe40000000000 */
[----:B------:R-:W-:Y:S02]  /*55c0*/  CS2R R98, SRZ ;  /* 0x0000000000627805 */ /* 0x000fe4000001ff00 */
[----:B------:R-:W-:Y:S02]  /*55d0*/  CS2R R96, SRZ ;  /* 0x0000000000607805 */ /* 0x000fe4000001ff00 */
[----:B------:R-:W-:Y:S02]  /*55e0*/  CS2R R102, SRZ ;  /* 0x0000000000667805 */ /* 0x000fe4000001ff00 */
[----:B------:R-:W-:Y:S02]  /*55f0*/  @P3 SEL R0, R3, R0, !P1 ;  /* 0x0000000003003207 */ /* 0x000fe40004800000 */
[----:B------:R-:W-:Y:S02]  /*5600*/  CS2R R100, SRZ ;  /* 0x0000000000647805 */ /* 0x000fe4000001ff00 */
[----:B------:R-:W-:Y:S04]  /*5610*/  LOP3.LUT R0, R0, 0x1, RZ, 0xc0, !PT ;  /* 0x0000000100007812 */ /* 0x000fe800078ec0ff */
[----:B------:R-:W-:Y:S01]  /*5620*/  ISETP.NE.U32.AND P0, PT, R0, 0x1, PT ;  /* 0x000000010000780c */ /* 0x000fe20003f05070 */
[----:B------:R-:W-:Y:S01]  /*5630*/  @!UPT UIADD3 URZ, UPT, UPT, URZ, URZ, URZ ;  /* 0x000000fffffff290 */ /* 0x000fe2000fffe0ff */
[----:B------:R-:W-:Y:S11]  /*5640*/  @!P5 BRA `(.L_x_91) ;  /* 0x00000000000cd947 */ /* 0x000ff60003800000 */
[----:B------:R-:W-:Y:S04]  /*5650*/  SHF.L.U32 R3, R183, 0x1f, RZ ;  /* 0x0000001fb7037819 */ /* 0x000fe800000006ff */
[----:B------:R-:W1:Y:S02]  /*5660*/  SYNCS.PHASECHK.TRANS64.TRYWAIT P1, [UR43+0x80], R3 ;  /* 0x00008003ff0075a7 */ /* 0x000e64000802112b */
[----:B-1----:R-:W-:Y:S05]  /*5670*/  @!P1 BRA `(.L_x_92) ;  /* 0x0000001c00fc9947 */ /* 0x002fea0003800000 */
.L_x_91:
[----:B------:R-:W-:Y:S05]  /*5680*/  BSYNC B0 ;  /* 0x0000000000007941 */ /* 0x000fea0003800000 */
.L_x_90:
[----:B------:R2:W4:Y:S01]  /*5690*/  @P0 LDS.128 R88, [R180+UR43+0x200] ;  /* 0x0002002bb4580984 */ /* 0x0005220008000c00 */
[----:B------:R-:W-:Y:S01]  /*56a0*/  UIADD3 UR4, UPT, UPT, UR43, 0x88, URZ ;  /* 0x000000882b047890 */ /* 0x000fe2000fffe0ff */
[----:B------:R-:W-:Y:S02]  /*56b0*/  LOP3.LUT R183, R183, 0x1, RZ, 0x3c, !PT ;  /* 0x00000001b7b77812 */ /* 0x000fe400078e3cff */
[----:B------:R2:W1:Y:S01]  /*56c0*/  @P0 LDS.128 R92, [R179+0x200] ;  /* 0x00020000b35c0984 */ /* 0x0004620000000c00 */
[----:B------:R-:W-:Y:S03]  /*56d0*/  UPRMT UR4, UR37, 0x654, UR4 ;  /* 0x0000065425047896 */ /* 0x000fe60008000004 */
[----:B------:R2:W1:Y:S04]  /*56e0*/  @P0 LDS.128 R96, [R178+0x200] ;  /* 0x00020000b2600984 */ /* 0x0004680000000c00 */
[----:B------:R2:W1:Y:S01]  /*56f0*/  @P0 LDS.128 R100, [R177+0x200] ;  /* 0x00020000b1640984 */ /* 0x0004620000000c00 */
[----:B------:R-:W-:Y:S01]  /*5700*/  @!PT LDS RZ, [RZ] ;  /* 0x00000000fffff984 */ /* 0x000fe20000000800 */
[----:B------:R-:W-:Y:S01]  /*5710*/  @!PT LDS RZ, [RZ] ;  /* 0x00000000fffff984 */ /* 0x000fe20000000800 */
[----:B------:R-:W-:Y:S01]  /*5720*/  @!PT LDS RZ, [RZ] ;  /* 0x00000000fffff984 */ /* 0x000fe20000000800 */
[----:B------:R-:W-:Y:S01]  /*5730*/  @!PT LDS RZ, [RZ] ;  /* 0x00000000fffff984 */ /* 0x000fe20000000800 */
[----:B------:R5:W-:Y:S06]  /*5740*/  MEMBAR.ALL.CTA ;  /* 0x0000000000007992 */ /* 0x000bec0000008000 */
[----:B-----5:R-:W5:Y:S02]  /*5750*/  FENCE.VIEW.ASYNC.S ;  /* 0x00000000000073c6 */ /* 0x020f640000000000 */
[----:B-----5:R-:W-:Y:S01]  /*5760*/  SYNCS.ARRIVE.TRANS64.RED.A1T0 RZ, [UR4], RZ ;  /* 0x000000ffffff79a7 */ /* 0x020fe20008100404 */
.L_x_89:
[----:B------:R-:W-:Y:S05]  /*5770*/  BSYNC B1 ;  /* 0x0000000000017941 */ /* 0x000fea0003800000 */
.L_x_88:
[----:B-1----:R-:W-:Y:S04]  /*5780*/  SHF.R.U32.HI R0, RZ, 0x15, R64 ;  /* 0x00000015ff007819 */ /* 0x002fe80000011640 */
[----:B------:R-:W-:Y:S01]  /*5790*/  LOP3.LUT P0, RZ, R0, 0x3, R181, 0x48, !PT ;  /* 0x0000000300ff7812 */ /* 0x000fe200078048b5 */
[----:B------:R-:W-:Y:S01]  /*57a0*/  @!UPT UIADD3 URZ, UPT, UPT, URZ, URZ, URZ ;  /* 0x000000fffffff290 */ /* 0x000fe2000fffe0ff */
[----:B------:R-:W-:Y:S11]  /*57b0*/  @P4 BRA `(.L_x_93) ;  /* 0x0000000000084947 */ /* 0x000ff60003800000 */
[----:B------:R-:W1:Y:S02]  /*57c0*/  SYNCS.PHASECHK.TRANS64.TRYWAIT P1, [R148+URZ+0xc0], R5 ;  /* 0x0000c005940075a7 */ /* 0x000e6400080211ff */
[----:B-1----:R-:W-:Y:S05]  /*57d0*/  @!P1 BRA `(.L_x_94) ;  /* 0x0000001c00bc9947 */ /* 0x002fea0003800000 */
.L_x_93:
[----:B------:R-:W-:Y:S05]  /*57e0*/  @!P0 BRA `(.L_x_95) ;  /* 0x0000000000408947 */ /* 0x000fea0003800000 */
[----:B------:R-:W1:Y:S01]  /*57f0*/  LDCU.64 UR8, c[0x4][0x70] ;  /* 0x01000e00ff0877ac */ /* 0x000e620008000a00 */
[----:B------:R-:W-:Y:S01]  /*5800*/  MOV R3, 0x0 ;  /* 0x0000000000037802 */ /* 0x000fe20000000f00 */
[----:B------:R-:W-:Y:S02]  /*5810*/  HFMA2 R12, -RZ, RZ, 0, 5.9604644775390625e-08 ;  /* 0x00000001ff0c7431 */ /* 0x000fe400000001ff */
[----:B------:R-:W-:Y:S02]  /*5820*/  IMAD.MOV.U32 R8, RZ, RZ, 0x192 ;  /* 0x00000192ff087424 */ /* 0x000fe400078e00ff */
[----:B------:R-:W-:Y:S01]  /*5830*/  IMAD.MOV.U32 R13, RZ, RZ, RZ ;  /* 0x000000ffff0d7224 */ /* 0x000fe200078e00ff */
[----:B------:R-:W5:Y:S01]  /*5840*/  LDCU.64 UR6, c[0x4][0x78] ;  /* 0x01000f00ff0677ac */ /* 0x000f620008000a00 */
[----:B------:R-:W2:Y:S01]  /*5850*/  LDC.64 R2, c[0x4][R3] ;  /* 0x0100000003027b82 */ /* 0x000ea20000000a00 */
[----:B------:R-:W3:Y:S01]  /*5860*/  LDCU.64 UR4, c[0x4][0x10] ;  /* 0x01000200ff0477ac */ /* 0x000ee20008000a00 */
[----:B-1----:R-:W-:Y:S01]  /*5870*/  MOV R5, UR9 ;  /* 0x0000000900057c02 */ /* 0x002fe20008000f00 */
[----:B------:R-:W-:Y:S01]  /*5880*/  IMAD.U32 R4, RZ, RZ, UR8 ;  /* 0x00000008ff047e24 */ /* 0x000fe2000f8e00ff */
[----:B-----5:R-:W-:Y:S01]  /*5890*/  MOV R7, UR7 ;  /* 0x0000000700077c02 */ /* 0x020fe20008000f00 */
[----:B------:R-:W-:Y:S01]  /*58a0*/  IMAD.U32 R6, RZ, RZ, UR6 ;  /* 0x00000006ff067e24 */ /* 0x000fe2000f8e00ff */
[----:B---3--:R-:W-:Y:S01]  /*58b0*/  MOV R11, UR5 ;  /* 0x00000005000b7c02 */ /* 0x008fe20008000f00 */
[----:B------:R-:W-:Y:S02]  /*58c0*/  IMAD.U32 R10, RZ, RZ, UR4 ;  /* 0x00000004ff0a7e24 */ /* 0x000fe4000f8e00ff */
[----:B------:R-:W-:Y:S07]  /*58d0*/  LEPC R20, `(.L_x_95) ;  /* 0x000000001014794e */ /* 0x000fee0000000000 */
[----:B--2-4-:R-:W-:Y:S05]  /*58e0*/  CALL.ABS.NOINC R2 ;  /* 0x0000000002007343 */ /* 0x014fea0003c00000 */
.L_x_95:
[----:B------:R-:W-:Y:S01]  /*58f0*/  LOP3.LUT P0, RZ, R176, 0x60, RZ, 0xc0, !PT ;  /* 0x00000060b0ff7812 */ /* 0x000fe2000780c0ff */
[----:B------:R-:W-:Y:S05]  /*5900*/  WARPSYNC.ALL ;  /* 0x0000000000007948 */ /* 0x000fea0003800000 */
[----:B----4-:R-:W-:Y:S01]  /*5910*/  IMAD.U32 R141, R90, 0x10000, RZ ;  /* 0x000100005a8d7824 */ /* 0x010fe200078e00ff */
[----:B------:R-:W-:Y:S01]  /*5920*/  R2UR UR4, R64 ;  /* 0x00000000400472ca */ /* 0x000fe200000e0000 */
[----:B------:R-:W-:Y:S01]  /*5930*/  IMAD.U32 R136, R92, 0x10000, RZ ;  /* 0x000100005c887824 */ /* 0x000fe200078e00ff */
[C---:B------:R-:W-:Y:S01]  /*5940*/  SHF.L.U32 R82, R88.reuse, 0x10, RZ ;  /* 0x0000001058527819 */ /* 0x040fe200000006ff */
[----:B------:R-:W-:Y:S01]  /*5950*/  IMAD.U32 R121, R97, 0x10000, RZ ;  /* 0x0001000061797824 */ /* 0x000fe200078e00ff */
[----:B------:R-:W-:Y:S01]  /*5960*/  PRMT R81, R88, 0x8880, RZ ;  /* 0x0000888058517816 */ /* 0x000fe200000000ff */
[----:B------:R-:W-:Y:S01]  /*5970*/  IMAD.U32 R106, R102, 0x10000, RZ ;  /* 0x00010000666a7824 */ /* 0x000fe200078e00ff */
[----:B------:R-:W-:Y:S01]  /*5980*/  SHF.L.U32 R83, R88, 0x8, RZ ;  /* 0x0000000858537819 */ /* 0x000fe200000006ff */
[----:B------:R-:W-:Y:S01]  /*5990*/  IMAD.SHL.U32 R129, R94, 0x100, RZ ;  /* 0x000001005e817824 */ /* 0x000fe200078e00ff */
[----:B------:R-:W-:Y:S01]  /*59a0*/  SHF.R.S32.HI R82, RZ, 0x18, R82 ;  /* 0x00000018ff527819 */ /* 0x000fe20000011452 */
[----:B------:R-:W-:Y:S01]  /*59b0*/  IMAD.SHL.U32 R114, R99, 0x100, RZ ;  /* 0x0000010063727824 */ /* 0x000fe200078e00ff */
[C---:B------:R-:W-:Y:S01]  /*59c0*/  PRMT R145, R89.reuse, 0x8880, RZ ;  /* 0x0000888059917816 */ /* 0x040fe200000000ff */
[----:B------:R-:W-:Y:S01]  /*59d0*/  BSSY.RECONVERGENT B0, `(.L_x_96) ;  /* 0x0000125000007945 */ /* 0x000fe20003800200 */
[----:B------:R-:W-:Y:S01]  /*59e0*/  SHF.R.S32.HI R83, RZ, 0x18, R83 ;  /* 0x00000018ff537819 */ /* 0x000fe20000011453 */
[----:B------:R-:W3:Y:S01]  /*59f0*/  LDTM.x64 R4, tmem[UR4] ;  /* 0x00000004000479ee */ /* 0x000ee20008340000 */
[----:B------:R-:W-:Y:S01]  /*5a00*/  NOP ;  /* 0x0000000000007918 */ /* 0x000fe20000000000 */
[----:B------:R-:W-:Y:S02]  /*5a10*/  R2UR UR5, R148 ;  /* 0x00000000940572ca */ /* 0x000fe400000e0000 */
[----:B------:R-:W-:Y:S02]  /*5a20*/  SHF.R.S32.HI R84, RZ, 0x18, R88 ;  /* 0x00000018ff547819 */ /* 0x000fe40000011458 */
[----:B------:R-:W-:Y:S02]  /*5a30*/  SHF.L.U32 R144, R89, 0x10, RZ ;  /* 0x0000001059907819 */ /* 0x000fe400000006ff */
[----:B------:R-:W-:Y:S02]  /*5a40*/  PRMT R142, R90, 0x8880, RZ ;  /* 0x000088805a8e7816 */ /* 0x000fe400000000ff */
[----:B------:R-:W-:Y:S02]  /*5a50*/  SHF.R.S32.HI R85, RZ, 0x18, R89 ;  /* 0x00000018ff557819 */ /* 0x000fe40000011459 */
[C---:B------:R-:W-:Y:S02]  /*5a60*/  PRMT R140, R91.reuse, 0x8880, RZ ;  /* 0x000088805b8c7816 */ /* 0x040fe400000000ff */
[----:B------:R-:W-:Y:S01]  /*5a70*/  SHF.R.S32.HI R86, RZ, 0x18, R90 ;  /* 0x00000018ff567819 */ /* 0x000fe2000001145a */
[----:B------:R-:W-:Y:S01]  /*5a80*/  UIADD3 UR5, UPT, UPT, UR5, 0xe0, URZ ;  /* 0x000000e005057890 */ /* 0x000fe2000fffe0ff */
[----:B------:R-:W-:Y:S02]  /*5a90*/  SHF.L.U32 R139, R91, 0x10, RZ ;  /* 0x000000105b8b7819 */ /* 0x000fe400000006ff */
[----:B------:R-:W-:Y:S01]  /*5aa0*/  PRMT R137, R92, 0x8880, RZ ;  /* 0x000088805c897816 */ /* 0x000fe200000000ff */
[----:B------:R-:W-:Y:S01]  /*5ab0*/  UPRMT UR5, UR37, 0x654, UR5 ;  /* 0x0000065425057896 */ /* 0x000fe20008000005 */
[----:B------:R-:W-:Y:S02]  /*5ac0*/  SHF.R.S32.HI R88, RZ, 0x18, R91 ;  /* 0x00000018ff587819 */ /* 0x000fe4000001145b */
[C---:B------:R-:W-:Y:S01]  /*5ad0*/  PRMT R134, R93.reuse, 0x8880, RZ ;  /* 0x000088805d867816 */ /* 0x040fe200000000ff */
[C---:B---3--:R-:W-:Y:S01]  /*5ae0*/  IMAD R4, R78.reuse, R4, RZ ;  /* 0x000000044e047224 */ /* 0x048fe200078e02ff */
[----:B------:R-:W-:Y:S01]  /*5af0*/  SHF.L.U32 R133, R93, 0x10, RZ ;  /* 0x000000105d857819 */ /* 0x000fe200000006ff */
[----:B------:R-:W-:Y:S01]  /*5b00*/  IMAD R5, R78, R5, RZ ;  /* 0x000000054e057224 */ /* 0x000fe200078e02ff */
[----:B------:R-:W-:Y:S01]  /*5b10*/  PRMT R131, R94, 0x8880, RZ ;  /* 0x000088805e837816 */ /* 0x000fe200000000ff */
[C---:B------:R-:W-:Y:S01]  /*5b20*/  IMAD R6, R78.reuse, R6, RZ ;  /* 0x000000064e067224 */ /* 0x040fe200078e02ff */
[----:B------:R-:W-:Y:S01]  /*5b30*/  SYNCS.ARRIVE.TRANS64.RED.A1T0 RZ, [UR5], RZ ;  /* 0x000000ffffff79a7 */ /* 0x000fe20008100405 */
[-C--:B------:R-:W-:Y:S01]  /*5b40*/  IMAD R4, R81, R80.reuse, R4 ;  /* 0x0000005051047224 */ /* 0x080fe200078e0204 */
[----:B------:R-:W-:Y:S01]  /*5b50*/  MOV R81, R145 ;  /* 0x0000009100517202 */ /* 0x000fe20000000f00 */
[----:B------:R-:W-:Y:S01]  /*5b60*/  IMAD R7, R78, R7, RZ ;  /* 0x000000074e077224 */ /* 0x000fe200078e02ff */
[----:B------:R-:W-:Y:S01]  /*5b70*/  SHF.L.U32 R130, R94, 0x10, RZ ;  /* 0x000000105e827819 */ /* 0x000fe200000006ff */
[-C--:B------:R-:W-:Y:S01]  /*5b80*/  IMAD R5, R82, R80.reuse, R5 ;  /* 0x0000005052057224 */ /* 0x080fe200078e0205 */
[----:B------:R-:W-:Y:S01]  /*5b90*/  SHF.R.S32.HI R82, RZ, 0x18, R144 ;  /* 0x00000018ff527819 */ /* 0x000fe20000011490 */
[----:B------:R-:W-:Y:S01]  /*5ba0*/  IMAD R6, R83, R80, R6 ;  /* 0x0000005053067224 */ /* 0x000fe200078e0206 */
[C---:B------:R-:W-:Y:S01]  /*5bb0*/  PRMT R128, R95.reuse, 0x8880, RZ ;  /* 0x000088805f807816 */ /* 0x040fe200000000ff */
[----:B------:R-:W-:Y:S01]  /*5bc0*/  IMAD R8, R78, R8, RZ ;  /* 0x000000084e087224 */ /* 0x000fe200078e02ff */
[----:B------:R-:W-:Y:S01]  /*5bd0*/  SHF.L.U32 R127, R95, 0x10, RZ ;  /* 0x000000105f7f7819 */ /* 0x000fe200000006ff */
[-C--:B------:R-:W-:Y:S01]  /*5be0*/  IMAD R7, R84, R80.reuse, R7 ;  /* 0x0000005054077224 */ /* 0x080fe200078e0207 */
[----:B------:R-:W-:Y:S01]  /*5bf0*/  PRMT R125, R96, 0x8880, RZ ;  /* 0x00008880607d7816 */ /* 0x000fe200000000ff */
[----:B------:R-:W-:Y:S01]  /*5c00*/  IMAD R9, R78, R9, RZ ;  /* 0x000000094e097224 */ /* 0x000fe200078e02ff */
[----:B------:R-:W-:Y:S01]  /*5c10*/  SHF.L.U32 R124, R96, 0x10, RZ ;  /* 0x00000010607c7819 */ /* 0x000fe200000006ff */
[----:B------:R-:W-:Y:S01]  /*5c20*/  IMAD R8, R81, R80, R8 ;  /* 0x0000005051087224 */ /* 0x000fe200078e0208 */
[----:B------:R-:W-:Y:S01]  /*5c30*/  I2IP.S8.S32.SAT R148, R7, R6, RZ ;  /* 0x0000000607947239 */ /* 0x000fe200000014ff */
[C---:B------:R-:W-:Y:S01]  /*5c40*/  IMAD R10, R78.reuse, R10, RZ ;  /* 0x0000000a4e0a7224 */ /* 0x040fe200078e02ff */
[----:B------:R-:W-:Y:S01]  /*5c50*/  PRMT R122, R97, 0x8880, RZ ;  /* 0x00008880617a7816 */ /* 0x000fe200000000ff */
[----:B------:R-:W-:Y:S01]  /*5c60*/  IMAD R11, R78, R11, RZ ;  /* 0x0000000b4e0b7224 */ /* 0x000fe200078e02ff */
[----:B------:R-:W-:Y:S01]  /*5c70*/  I2IP.S8.S32.SAT R148, R5, R4, R148 ;  /* 0x0000000405947239 */ /* 0x000fe20000001494 */
[----:B------:R-:W-:Y:S01]  /*5c80*/  IMAD R9, R82, R80, R9 ;  /* 0x0000005052097224 */ /* 0x000fe200078e0209 */
[----:B------:R-:W-:Y:S01]  /*5c90*/  SHF.R.S32.HI R82, RZ, 0x18, R141 ;  /* 0x00000018ff527819 */ /* 0x000fe2000001148d */
[----:B------:R-:W-:Y:S01]  /*5ca0*/  IMAD R12, R78, R12, RZ ;  /* 0x0000000c4e0c7224 */ /* 0x000fe200078e02ff */
[C---:B------:R-:W-:Y:S01]  /*5cb0*/  PRMT R119, R98.reuse, 0x8880, RZ ;  /* 0x0000888062777816 */ /* 0x040fe200000000ff */
[----:B------:R-:W-:Y:S01]  /*5cc0*/  IMAD.MOV.U32 R83, RZ, RZ, R142 ;  /* 0x000000ffff537224 */ /* 0x000fe200078e008e */
[----:B------:R-:W-:Y:S01]  /*5cd0*/  SHF.L.U32 R118, R98, 0x10, RZ ;  /* 0x0000001062767819 */ /* 0x000fe200000006ff */
[C---:B------:R-:W-:Y:S01]  /*5ce0*/  IMAD R13, R78.reuse, R13, RZ ;  /* 0x0000000d4e0d7224 */ /* 0x040fe200078e02ff */
[C---:B------:R-:W-:Y:S01]  /*5cf0*/  PRMT R116, R99.reuse, 0x8880, RZ ;  /* 0x0000888063747816 */ /* 0x040fe200000000ff */
[C---:B------:R-:W-:Y:S01]  /*5d00*/  IMAD R14, R78.reuse, R14, RZ ;  /* 0x0000000e4e0e7224 */ /* 0x040fe200078e02ff */
[----:B------:R-:W-:Y:S01]  /*5d10*/  SHF.L.U32 R115, R99, 0x10, RZ ;  /* 0x0000001063737819 */ /* 0x000fe200000006ff */
[----:B------:R-:W-:Y:S01]  /*5d20*/  IMAD R15, R78, R15, RZ ;  /* 0x0000000f4e0f7224 */ /* 0x000fe200078e02ff */
[----:B------:R-:W-:Y:S01]  /*5d30*/  PRMT R113, R100, 0x8880, RZ ;  /* 0x0000888064717816 */ /* 0x000fe200000000ff */
[----:B------:R-:W-:Y:S01]  /*5d40*/  IMAD R0, R78, R16, RZ ;  /* 0x000000104e007224 */ /* 0x000fe200078e02ff */
[----:B------:R-:W-:Y:S01]  /*5d50*/  SHF.L.U32 R112, R100, 0x10, RZ ;  /* 0x0000001064707819 */ /* 0x000fe200000006ff */
[C---:B------:R-:W-:Y:S01]  /*5d60*/  IMAD R2, R78.reuse, R17, RZ ;  /* 0x000000114e027224 */ /* 0x040fe200078e02ff */
[C---:B------:R-:W-:Y:S01]  /*5d70*/  PRMT R110, R101.reuse, 0x8880, RZ ;  /* 0x00008880656e7816 */ /* 0x040fe200000000ff */
[C---:B------:R-:W-:Y:S01]  /*5d80*/  IMAD R3, R78.reuse, R18, RZ ;  /* 0x000000124e037224 */ /* 0x040fe200078e02ff */
[----:B------:R-:W-:Y:S01]  /*5d90*/  SHF.L.U32 R109, R101, 0x10, RZ ;  /* 0x00000010656d7819 */ /* 0x000fe200000006ff */
[----:B------:R-:W-:Y:S01]  /*5da0*/  IMAD R19, R78, R19, RZ ;  /* 0x000000134e137224 */ /* 0x000fe200078e02ff */
[----:B------:R-:W-:Y:S01]  /*5db0*/  PRMT R107, R102, 0x8880, RZ ;  /* 0x00008880666b7816 */ /* 0x000fe200000000ff */
[C---:B------:R-:W-:Y:S01]  /*5dc0*/  IMAD R16, R78.reuse, R20, RZ ;  /* 0x000000144e107224 */ /* 0x040fe200078e02ff */
[----:B------:R-:W-:Y:S01]  /*5dd0*/  PRMT R104, R103, 0x8880, RZ ;  /* 0x0000888067687816 */ /* 0x000fe200000000ff */
[C---:B------:R-:W-:Y:S01]  /*5de0*/  IMAD R17, R78.reuse, R21, RZ ;  /* 0x000000154e117224 */ /* 0x040fe200078e02ff */
[----:B------:R-:W-:Y:S01]  /*5df0*/  SHF.L.U32 R143, R89, 0x8, RZ ;  /* 0x00000008598f7819 */ /* 0x000fe200000006ff */
[C---:B------:R-:W-:Y:S01]  /*5e00*/  IMAD R18, R78.reuse, R22, RZ ;  /* 0x000000164e127224 */ /* 0x040fe200078e02ff */
[----:B------:R-:W-:Y:S01]  /*5e10*/  SHF.R.S32.HI R89, RZ, 0x18, R92 ;  /* 0x00000018ff597819 */ /* 0x000fe2000001145c */
[C---:B------:R-:W-:Y:S01]  /*5e20*/  IMAD R23, R78.reuse, R23, RZ ;  /* 0x000000174e177224 */ /* 0x040fe200078e02ff */
[----:B------:R-:W-:Y:S01]  /*5e30*/  SHF.R.S32.HI R81, RZ, 0x18, R143 ;  /* 0x00000018ff517819 */ /* 0x000fe2000001148f */
[----:B------:R-:W-:Y:S01]  /*5e40*/  IMAD R20, R78, R24, RZ ;  /* 0x000000184e147224 */ /* 0x000fe200078e02ff */
[----:B------:R-:W-:Y:S01]  /*5e50*/  SHF.L.U32 R87, R90, 0x8, RZ ;  /* 0x000000085a577819 */ /* 0x000fe200000006ff */
[----:B------:R-:W-:Y:S01]  /*5e60*/  IMAD R21, R78, R25, RZ ;  /* 0x000000194e157224 */ /* 0x000fe200078e02ff */
[----:B------:R-:W-:Y:S01]  /*5e70*/  SHF.R.S32.HI R90, RZ, 0x18, R93 ;  /* 0x00000018ff5a7819 */ /* 0x000fe2000001145d */
[----:B------:R-:W-:Y:S01]  /*5e80*/  IMAD R10, R81, R80, R10 ;  /* 0x00000050510a7224 */ /* 0x000fe200078e020a */
[----:B------:R-:W-:Y:S01]  /*5e90*/  MOV R81, R140 ;  /* 0x0000008c00517202 */ /* 0x000fe20000000f00 */
[-C--:B------:R-:W-:Y:S01]  /*5ea0*/  IMAD R11, R85, R80.reuse, R11 ;  /* 0x00000050550b7224 */ /* 0x080fe200078e020b */
[----:B------:R-:W-:Y:S01]  /*5eb0*/  SHF.R.S32.HI R87, RZ, 0x18, R87 ;  /* 0x00000018ff577819 */ /* 0x000fe20000011457 */
[-C--:B------:R-:W-:Y:S01]  /*5ec0*/  IMAD R12, R83, R80.reuse, R12 ;  /* 0x00000050530c7224 */ /* 0x080fe200078e020c */
[----:B------:R-:W-:Y:S01]  /*5ed0*/  SHF.R.S32.HI R83, RZ, 0x18, R139 ;  /* 0x00000018ff537819 */ /* 0x000fe2000001148b */
[----:B------:R-:W-:Y:S01]  /*5ee0*/  IMAD R13, R82, R80, R13 ;  /* 0x00000050520d7224 */ /* 0x000fe200078e020d */
[----:B------:R-:W-:Y:S01]  /*5ef0*/  I2IP.S8.S32.SAT R149, R11, R10, RZ ;  /* 0x0000000a0b957239 */ /* 0x000fe200000014ff */
[-C--:B------:R-:W-:Y:S01]  /*5f00*/  IMAD R14, R87, R80.reuse, R14 ;  /* 0x00000050570e7224 */ /* 0x080fe200078e020e */
[----:B------:R-:W-:Y:S01]  /*5f10*/  SHF.R.S32.HI R82, RZ, 0x18, R136 ;  /* 0x00000018ff527819 */ /* 0x000fe20000011488 */
[----:B------:R-:W-:Y:S01]  /*5f20*/  IMAD R15, R86, R80, R15 ;  /* 0x00000050560f7224 */ /* 0x000fe200078e020f */
[----:B------:R-:W-:Y:S01]  /*5f30*/  I2IP.S8.S32.SAT R149, R9, R8, R149 ;  /* 0x0000000809957239 */ /* 0x000fe20000001495 */
[-C--:B------:R-:W-:Y:S01]  /*5f40*/  IMAD R0, R81, R80.reuse, R0 ;  /* 0x0000005051007224 */ /* 0x080fe200078e0200 */
[----:B------:R-:W-:Y:S01]  /*5f50*/  SHF.L.U32 R138, R91, 0x8, RZ ;  /* 0x000000085b8a7819 */ /* 0x000fe200000006ff */
[----:B------:R-:W-:Y:S01]  /*5f60*/  IMAD R2, R83, R80, R2 ;  /* 0x0000005053027224 */ /* 0x000fe200078e0202 */
[----:B------:R-:W-:Y:S01]  /*5f70*/  I2IP.S8.S32.SAT R150, R15, R14, RZ ;  /* 0x0000000e0f967239 */ /* 0x000fe200000014ff */
[C---:B------:R-:W-:Y:S01]  /*5f80*/  IMAD R22, R78.reuse, R26, RZ ;  /* 0x0000001a4e167224 */ /* 0x040fe200078e02ff */
[----:B------:R-:W-:Y:S01]  /*5f90*/  MOV R83, R137 ;  /* 0x0000008900537202 */ /* 0x000fe20000000f00 */
[C---:B------:R-:W-:Y:S01]  /*5fa0*/  IMAD R27, R78.reuse, R27, RZ ;  /* 0x0000001b4e1b7224 */ /* 0x040fe200078e02ff */
[----:B------:R-:W-:Y:S01]  /*5fb0*/  I2IP.S8.S32.SAT R150, R13, R12, R150 ;  /* 0x0000000c0d967239 */ /* 0x000fe20000001496 */
[C---:B------:R-:W-:Y:S01]  /*5fc0*/  IMAD R24, R78.reuse, R28, RZ ;  /* 0x0000001c4e187224 */ /* 0x040fe200078e02ff */
[----:B------:R-:W-:Y:S01]  /*5fd0*/  SHF.R.S32.HI R81, RZ, 0x18, R138 ;  /* 0x00000018ff517819 */ /* 0x000fe2000001148a */
[C---:B------:R-:W-:Y:S01]  /*5fe0*/  IMAD R25, R78.reuse, R29, RZ ;  /* 0x0000001d4e197224 */ /* 0x040fe200078e02ff */
[----:B------:R-:W-:Y:S01]  /*5ff0*/  SHF.R.S32.HI R91, RZ, 0x18, R94 ;  /* 0x00000018ff5b7819 */ /* 0x000fe2000001145e */
[----:B------:R-:W-:Y:S01]  /*6000*/  IMAD R26, R78, R30, RZ ;  /* 0x0000001e4e1a7224 */ /* 0x000fe200078e02ff */
[----:B------:R-:W-:Y:S01]  /*6010*/  SHF.R.S32.HI R94, RZ, 0x18, R97 ;  /* 0x00000018ff5e7819 */ /* 0x000fe20000011461 */
[-C--:B------:R-:W-:Y:S01]  /*6020*/  IMAD R3, R81, R80.reuse, R3 ;  /* 0x0000005051037224 */ /* 0x080fe200078e0203 */
[----:B------:R-:W-:Y:S01]  /*6030*/  SHF.L.U32 R135, R92, 0x8, RZ ;  /* 0x000000085c877819 */ /* 0x000fe200000006ff */
[----:B------:R-:W-:Y:S01]  /*6040*/  IMAD R19, R88, R80, R19 ;  /* 0x0000005058137224 */ /* 0x000fe200078e0213 */
[----:B------:R-:W-:Y:S01]  /*6050*/  MOV R81, R134 ;  /* 0x0000008600517202 */ /* 0x000fe20000000f00 */
[-C--:B------:R-:W-:Y:S01]  /*6060*/  IMAD R16, R83, R80.reuse, R16 ;  /* 0x0000005053107224 */ /* 0x080fe200078e0210 */
[----:B------:R-:W-:Y:S01]  /*6070*/  SHF.R.S32.HI R85, RZ, 0x18, R135 ;  /* 0x00000018ff557819 */ /* 0x000fe20000011487 */
[-C--:B------:R-:W-:Y:S01]  /*6080*/  IMAD R17, R82, R80.reuse, R17 ;  /* 0x0000005052117224 */ /* 0x080fe200078e0211 */
[----:B------:R-:W-:Y:S01]  /*6090*/  I2IP.S8.S32.SAT R151, R19, R3, RZ ;  /* 0x0000000313977239 */ /* 0x000fe200000014ff */
[----:B------:R-:W-:Y:S01]  /*60a0*/  IMAD R31, R78, R31, RZ ;  /* 0x0000001f4e1f7224 */ /* 0x000fe200078e02ff */
[----:B------:R-:W-:Y:S01]  /*60b0*/  SHF.R.S32.HI R82, RZ, 0x18, R133 ;  /* 0x00000018ff527819 */ /* 0x000fe20000011485 */
[-C--:B------:R-:W-:Y:S01]  /*60c0*/  IMAD R18, R85, R80.reuse, R18 ;  /* 0x0000005055127224 */ /* 0x080fe200078e0212 */
[----:B------:R-:W-:Y:S01]  /*60d0*/  SHF.L.U32 R132, R93, 0x8, RZ ;  /* 0x000000085d847819 */ /* 0x000fe200000006ff */
[----:B------:R-:W-:Y:S01]  /*60e0*/  IMAD R23, R89, R80, R23 ;  /* 0x0000005059177224 */ /* 0x000fe200078e0217 */
[----:B------:R-:W-:Y:S01]  /*60f0*/  I2IP.S8.S32.SAT R151, R2, R0, R151 ;  /* 0x0000000002977239 */ /* 0x000fe20000001497 */
[-C--:B------:R-:W-:Y:S01]  /*6100*/  IMAD R20, R81, R80.reuse, R20 ;  /* 0x0000005051147224 */ /* 0x080fe200078e0214 */
[----:B------:R-:W-:Y:S01]  /*6110*/  SHF.R.S32.HI R81, RZ, 0x18, R132 ;  /* 0x00000018ff517819 */ /* 0x000fe20000011484 */
[----:B------:R-:W-:Y:S01]  /*6120*/  IMAD R21, R82, R80, R21 ;  /* 0x0000005052157224 */ /* 0x000fe200078e0215 */
[----:B------:R-:W-:Y:S01]  /*6130*/  I2IP.S8.S32.SAT R160, R23, R18, RZ ;  /* 0x0000001217a07239 */ /* 0x000fe200000014ff */
[----:B------:R-:W-:Y:S01]  /*6140*/  IMAD R28, R78, R32, RZ ;  /* 0x000000204e1c7224 */ /* 0x000fe200078e02ff */
[----:B------:R-:W-:Y:S01]  /*6150*/  MOV R83, R131 ;  /* 0x0000008300537202 */ /* 0x000fe20000000f00 */
[-C--:B------:R-:W-:Y:S01]  /*6160*/  IMAD R22, R81, R80.reuse, R22 ;  /* 0x0000005051167224 */ /* 0x080fe200078e0216 */
[----:B------:R-:W-:Y:S01]  /*6170*/  SHF.R.S32.HI R82, RZ, 0x18, R130 ;  /* 0x00000018ff527819 */ /* 0x000fe20000011482 */
[-C--:B------:R-:W-:Y:S01]  /*6180*/  IMAD R27, R90, R80.reuse, R27 ;  /* 0x000000505a1b7224 */ /* 0x080fe200078e021b */
[----:B------:R-:W-:Y:S01]  /*6190*/  SHF.R.S32.HI R85, RZ, 0x18, R129 ;  /* 0x00000018ff557819 */ /* 0x000fe20000011481 */
[-C--:B------:R-:W-:Y:S01]  /*61a0*/  IMAD R24, R83, R80.reuse, R24 ;  /* 0x0000005053187224 */ /* 0x080fe200078e0218 */
[----:B------:R1:W-:Y:S01]  /*61b0*/  STS.128 [R180+UR43+0x2200], R148 ;  /* 0x00220094b4007988 */ /* 0x0003e20008000c2b */
[-C--:B------:R-:W-:Y:S01]  /*61c0*/  IMAD R25, R82, R80.reuse, R25 ;  /* 0x0000005052197224 */ /* 0x080fe200078e0219 */
[----:B------:R-:W-:Y:S01]  /*61d0*/  SHF.L.U32 R126, R95, 0x8, RZ ;  /* 0x000000085f7e7819 */ /* 0x000fe200000006ff */
[----:B------:R-:W-:Y:S01]  /*61e0*/  IMAD R26, R85, R80, R26 ;  /* 0x00000050551a7224 */ /* 0x000fe200078e021a */
[----:B------:R-:W-:Y:S01]  /*61f0*/  I2IP.S8.S32.SAT R160, R17, R16, R160 ;  /* 0x0000001011a07239 */ /* 0x000fe200000014a0 */
[----:B------:R-:W-:Y:S01]  /*6200*/  IMAD.MOV.U32 R81, RZ, RZ, R128 ;  /* 0x000000ffff517224 */ /* 0x000fe200078e0080 */
[----:B------:R-:W-:Y:S01]  /*6210*/  SHF.R.S32.HI R82, RZ, 0x18, R127 ;  /* 0x00000018ff527819 */ /* 0x000fe2000001147f */
[C---:B------:R-:W-:Y:S01]  /*6220*/  IMAD R29, R78.reuse, R33, RZ ;  /* 0x000000214e1d7224 */ /* 0x040fe200078e02ff */
[----:B------:R-:W-:Y:S01]  /*6230*/  I2IP.S8.S32.SAT R161, R27, R22, RZ ;  /* 0x000000161ba17239 */ /* 0x000fe200000014ff */
[----:B------:R-:W-:Y:S01]  /*6240*/  IMAD R31, R91, R80, R31 ;  /* 0x000000505b1f7224 */ /* 0x000fe200078e021f */
[----:B------:R-:W-:Y:S01]  /*6250*/  SHF.R.S32.HI R83, RZ, 0x18, R126 ;  /* 0x00000018ff537819 */ /* 0x000fe2000001147e */
[C---:B------:R-:W-:Y:S01]  /*6260*/  IMAD R30, R78.reuse, R34, RZ ;  /* 0x000000224e1e7224 */ /* 0x040fe200078e02ff */
[----:B------:R-:W-:Y:S01]  /*6270*/  I2IP.S8.S32.SAT R161, R21, R20, R161 ;  /* 0x0000001415a17239 */ /* 0x000fe200000014a1 */
[----:B------:R-:W-:Y:S01]  /*6280*/  IMAD R28, R81, R80, R28 ;  /* 0x00000050511c7224 */ /* 0x000fe200078e021c */
[----:B------:R-:W-:Y:S01]  /*6290*/  SHF.R.S32.HI R92, RZ, 0x18, R95 ;  /* 0x00000018ff5c7819 */ /* 0x000fe2000001145f */
[----:B------:R-:W-:Y:S01]  /*62a0*/  IMAD R35, R78, R35, RZ ;  /* 0x000000234e237224 */ /* 0x000fe200078e02ff */
[----:B------:R-:W-:Y:S01]  /*62b0*/  I2IP.S8.S32.SAT R162, R31, R26, RZ ;  /* 0x0000001a1fa27239 */ /* 0x000fe200000014ff */
[----:B------:R-:W-:Y:S01]  /*62c0*/  IMAD R29, R82, R80, R29 ;  /* 0x00000050521d7224 */ /* 0x000fe200078e021d */
[----:B------:R-:W-:Y:S01]  /*62d0*/  MOV R81, R125 ;  /* 0x0000007d00517202 */ /* 0x000fe20000000f00 */
[----:B------:R-:W-:Y:S01]  /*62e0*/  IMAD R32, R78, R36, RZ ;  /* 0x000000244e207224 */ /* 0x000fe200078e02ff */
[----:B------:R-:W-:Y:S01]  /*62f0*/  I2IP.S8.S32.SAT R162, R25, R24, R162 ;  /* 0x0000001819a27239 */ /* 0x000fe200000014a2 */
[-C--:B------:R-:W-:Y:S01]  /*6300*/  IMAD R30, R83, R80.reuse, R30 ;  /* 0x00000050531e7224 */ /* 0x080fe200078e021e */
[----:B------:R-:W-:Y:S01]  /*6310*/  SHF.L.U32 R123, R96, 0x8, RZ ;  /* 0x00000008607b7819 */ /* 0x000fe200000006ff */
[----:B------:R-:W-:Y:S01]  /*6320*/  IMAD R35, R92, R80, R35 ;  /* 0x000000505c237224 */ /* 0x000fe200078e0223 */
[----:B------:R-:W-:Y:S01]  /*6330*/  SHF.R.S32.HI R82, RZ, 0x18, R124 ;  /* 0x00000018ff527819 */ /* 0x000fe2000001147c */
[C---:B------:R-:W-:Y:S01]  /*6340*/  IMAD R33, R78.reuse, R37, RZ ;  /* 0x000000254e217224 */ /* 0x040fe200078e02ff */
[----:B------:R-:W-:Y:S01]  /*6350*/  MOV R83, R122 ;  /* 0x0000007a00537202 */ /* 0x000fe20000000f00 */
[----:B------:R-:W-:Y:S01]  /*6360*/  IMAD R32, R81, R80, R32 ;  /* 0x0000005051207224 */ /* 0x000fe200078e0220 */
[----:B------:R-:W-:Y:S01]  /*6370*/  SHF.R.S32.HI R81, RZ, 0x18, R123 ;  /* 0x00000018ff517819 */ /* 0x000fe2000001147b */
[C---:B------:R-:W-:Y:S01]  /*6380*/  IMAD R34, R78.reuse, R38, RZ ;  /* 0x000000264e227224 */ /* 0x040fe200078e02ff */
[----:B------:R-:W-:Y:S01]  /*6390*/  SHF.R.S32.HI R93, RZ, 0x18, R96 ;  /* 0x00000018ff5d7819 */ /* 0x000fe20000011460 */
[----:B------:R-:W-:Y:S01]  /*63a0*/  IMAD R39, R78, R39, RZ ;  /* 0x000000274e277224 */ /* 0x000fe200078e02ff */
[----:B------:R-:W-:Y:S01]  /*63b0*/  I2IP.S8.S32.SAT R163, R35, R30, RZ ;  /* 0x0000001e23a37239 */ /* 0x000fe200000014ff */
[----:B------:R-:W-:Y:S01]  /*63c0*/  IMAD R33, R82, R80, R33 ;  /* 0x0000005052217224 */ /* 0x000fe200078e0221 */
[----:B------:R-:W-:Y:S01]  /*63d0*/  SHF.L.U32 R120, R97, 0x8, RZ ;  /* 0x0000000861787819 */ /* 0x000fe200000006ff */
[C---:B------:R-:W-:Y:S01]  /*63e0*/  IMAD R36, R78.reuse, R40, RZ ;  /* 0x000000284e247224 */ /* 0x040fe200078e02ff */
[----:B------:R-:W-:Y:S01]  /*63f0*/  I2IP.S8.S32.SAT R163, R29, R28, R163 ;  /* 0x0000001c1da37239 */ /* 0x000fe200000014a3 */
[-C--:B------:R-:W-:Y:S01]  /*6400*/  IMAD R34, R81, R80.reuse, R34 ;  /* 0x0000005051227224 */ /* 0x080fe200078e0222 */
[----:B------:R-:W-:Y:S01]  /*6410*/  SHF.R.S32.HI R82, RZ, 0x18, R121 ;  /* 0x00000018ff527819 */ /* 0x000fe20000011479 */
[C---:B------:R-:W-:Y:S01]  /*6420*/  IMAD R37, R78.reuse, R41, RZ ;  /* 0x000000294e257224 */ /* 0x040fe200078e02ff */
[----:B------:R-:W-:Y:S01]  /*6430*/  MOV R81, R119 ;  /* 0x0000007700517202 */ /* 0x000fe20000000f00 */
[----:B------:R-:W-:Y:S01]  /*6440*/  IMAD R39, R93, R80, R39 ;  /* 0x000000505d277224 */ /* 0x000fe200078e0227 */
[----:B------:R-:W-:Y:S01]  /*6450*/  SHF.R.S32.HI R85, RZ, 0x18, R120 ;  /* 0x00000018ff557819 */ /* 0x000fe20000011478 */
[C---:B------:R-:W-:Y:S01]  /*6460*/  IMAD R38, R78.reuse, R42, RZ ;  /* 0x0000002a4e267224 */ /* 0x040fe200078e02ff */
[----:B------:R1:W-:Y:S01]  /*6470*/  STS.128 [R179+0x2200], R160 ;  /* 0x002200a0b3007388 */ /* 0x0003e20000000c00 */
[----:B------:R-:W-:Y:S01]  /*6480*/  IMAD R36, R83, R80, R36 ;  /* 0x0000005053247224 */ /* 0x000fe200078e0224 */
[----:B------:R-:W-:Y:S01]  /*6490*/  I2IP.S8.S32.SAT R172, R39, R34, RZ ;  /* 0x0000002227ac7239 */ /* 0x000fe200000014ff */
[----:B------:R-:W-:Y:S01]  /*64a0*/  IMAD R43, R78, R43, RZ ;  /* 0x0000002b4e2b7224 */ /* 0x000fe200078e02ff */
[----:B------:R-:W-:Y:S01]  /*64b0*/  MOV R83, R116 ;  /* 0x0000007400537202 */ /* 0x000fe20000000f00 */
[----:B------:R-:W-:Y:S01]  /*64c0*/  IMAD R37, R82, R80, R37 ;  /* 0x0000005052257224 */ /* 0x000fe200078e0225 */
[----:B------:R-:W-:Y:S01]  /*64d0*/  I2IP.S8.S32.SAT R172, R33, R32, R172 ;  /* 0x0000002021ac7239 */ /* 0x000fe200000014ac */
[----:B------:R-:W-:Y:S01]  /*64e0*/  IMAD R40, R78, R44, RZ ;  /* 0x0000002c4e287224 */ /* 0x000fe200078e02ff */
[----:B------:R-:W-:Y:S01]  /*64f0*/  SHF.R.S32.HI R82, RZ, 0x18, R118 ;  /* 0x00000018ff527819 */ /* 0x000fe20000011476 */
[-C--:B------:R-:W-:Y:S01]  /*6500*/  IMAD R38, R85, R80.reuse, R38 ;  /* 0x0000005055267224 */ /* 0x080fe200078e0226 */
[----:B------:R-:W-:Y:S01]  /*6510*/  SHF.L.U32 R117, R98, 0x8, RZ ;  /* 0x0000000862757819 */ /* 0x000fe200000006ff */
[-C--:B------:R-:W-:Y:S01]  /*6520*/  IMAD R43, R94, R80.reuse, R43 ;  /* 0x000000505e2b7224 */ /* 0x080fe200078e022b */
[----:B------:R-:W-:Y:S01]  /*6530*/  SHF.R.S32.HI R95, RZ, 0x18, R98 ;  /* 0x00000018ff5f7819 */ /* 0x000fe20000011462 */
[C---:B------:R-:W-:Y:S01]  /*6540*/  IMAD R41, R78.reuse, R45, RZ ;  /* 0x0000002d4e297224 */ /* 0x040fe200078e02ff */
[----:B------:R-:W-:Y:S01]  /*6550*/  SHF.R.S32.HI R85, RZ, 0x18, R114 ;  /* 0x00000018ff557819 */ /* 0x000fe20000011472 */
[----:B------:R-:W-:Y:S01]  /*6560*/  IMAD R40, R81, R80, R40 ;  /* 0x0000005051287224 */ /* 0x000fe200078e0228 */
[----:B------:R-:W-:Y:S01]  /*6570*/  SHF.R.S32.HI R81, RZ, 0x18, R117 ;  /* 0x00000018ff517819 */ /* 0x000fe20000011475 */
[C---:B------:R-:W-:Y:S01]  /*6580*/  IMAD R42, R78.reuse, R46, RZ ;  /* 0x0000002e4e2a7224 */ /* 0x040fe200078e02ff */
[----:B------:R-:W-:Y:S01]  /*6590*/  I2IP.S8.S32.SAT R173, R43, R38, RZ ;  /* 0x000000262bad7239 */ /* 0x000fe200000014ff */
[----:B------:R-:W-:Y:S01]  /*65a0*/  IMAD R47, R78, R47, RZ ;  /* 0x0000002f4e2f7224 */ /* 0x000fe200078e02ff */
[----:B------:R-:W-:Y:S01]  /*65b0*/  SHF.R.S32.HI R96, RZ, 0x18, R99 ;  /* 0x00000018ff607819 */ /* 0x000fe20000011463 */
[----:B------:R-:W-:Y:S01]  /*65c0*/  IMAD R41, R82, R80, R41 ;  /* 0x0000005052297224 */ /* 0x000fe200078e0229 */
[----:B------:R-:W-:Y:S01]  /*65d0*/  I2IP.S8.S32.SAT R173, R37, R36, R173 ;  /* 0x0000002425ad7239 */ /* 0x000fe200000014ad */
[C---:B------:R-:W-:Y:S01]  /*65e0*/  IMAD R44, R78.reuse, R48, RZ ;  /* 0x000000304e2c7224 */ /* 0x040fe200078e02ff */
[----:B------:R-:W-:Y:S01]  /*65f0*/  SHF.R.S32.HI R82, RZ, 0x18, R115 ;  /* 0x00000018ff527819 */ /* 0x000fe20000011473 */
[-C--:B------:R-:W-:Y:S01]  /*6600*/  IMAD R42, R81, R80.reuse, R42 ;  /* 0x00000050512a7224 */ /* 0x080fe200078e022a */
[----:B------:R-:W-:Y:S01]  /*6610*/  SHF.R.S32.HI R97, RZ, 0x18, R100 ;  /* 0x00000018ff617819 */ /* 0x000fe20000011464 */
[C---:B------:R-:W-:Y:S01]  /*6620*/  IMAD R45, R78.reuse, R49, RZ ;  /* 0x000000314e2d7224 */ /* 0x040fe200078e02ff */
[----:B------:R-:W-:Y:S01]  /*6630*/  SHF.R.S32.HI R98, RZ, 0x18, R101 ;  /* 0x00000018ff627819 */ /* 0x000fe20000011465 */
[----:B------:R-:W-:Y:S01]  /*6640*/  IMAD R47, R95, R80, R47 ;  /* 0x000000505f2f7224 */ /* 0x000fe200078e022f */
[----:B------:R-:W-:Y:S01]  /*6650*/  SHF.R.S32.HI R99, RZ, 0x18, R102 ;  /* 0x00000018ff637819 */ /* 0x000fe20000011466 */
[----:B------:R-:W-:Y:S01]  /*6660*/  IMAD R46, R78, R50, RZ ;  /* 0x000000324e2e7224 */ /* 0x000fe200078e02ff */
[----:B------:R-:W-:Y:S01]  /*6670*/  SHF.L.U32 R111, R100, 0x8, RZ ;  /* 0x00000008646f7819 */ /* 0x000fe200000006ff */
        /* <DEDUP_REMOVED lines=9> */
[----:B------:R-:W-:Y:S01]  /*6710*/  SHF.R.S32.HI R100, RZ, 0x18, R103 ;  /* 0x00000018ff647819 */ /* 0x000fe20000011467 */
[----:B------:R-:W-:Y:S01]  /*6720*/  IMAD.MOV.U32 R81, RZ, RZ, R113 ;  /* 0x000000ffff517224 */ /* 0x000fe200078e0071 */
[----:B------:R-:W-:Y:S01]  /*6730*/  SHF.L.U32 R108, R101, 0x8, RZ ;  /* 0x00000008656c7819 */ /* 0x000fe200000006ff */
[-C--:B------:R-:W-:Y:S01]  /*6740*/  IMAD R51, R96, R80.reuse, R51 ;  /* 0x0000005060337224 */ /* 0x080fe200078e0233 */
[----:B------:R-:W-:Y:S01]  /*6750*/  SHF.L.U32 R105, R102, 0x8, RZ ;  /* 0x0000000866697819 */ /* 0x000fe200000006ff */
[C---:B------:R-:W-:Y:S01]  /*6760*/  IMAD R49, R78.reuse, R53, RZ ;  /* 0x000000354e317224 */ /* 0x040fe200078e02ff */
[----:B------:R-:W-:Y:S01]  /*6770*/  SHF.L.U32 R102, R103, 0x10, RZ ;  /* 0x0000001067667819 */ /* 0x000fe200000006ff */
[----:B------:R-:W-:Y:S01]  /*6780*/  IMAD R48, R81, R80, R48 ;  /* 0x0000005051307224 */ /* 0x000fe200078e0230 */
[----:B------:R-:W-:Y:S01]  /*6790*/  SHF.R.S32.HI R81, RZ, 0x18, R111 ;  /* 0x00000018ff517819 */ /* 0x000fe2000001146f */
[C---:B------:R-:W-:Y:S01]  /*67a0*/  IMAD R50, R78.reuse, R54, RZ ;  /* 0x000000364e327224 */ /* 0x040fe200078e02ff */
[----:B------:R-:W-:Y:S01]  /*67b0*/  I2IP.S8.S32.SAT R175, R51, R46, RZ ;  /* 0x0000002e33af7239 */ /* 0x000fe200000014ff */
[----:B------:R-:W-:Y:S01]  /*67c0*/  IMAD R55, R78, R55, RZ ;  /* 0x000000374e377224 */ /* 0x000fe200078e02ff */
[----:B------:R-:W-:Y:S01]  /*67d0*/  SHF.L.U32 R101, R103, 0x8, RZ ;  /* 0x0000000867657819 */ /* 0x000fe200000006ff */
[----:B------:R-:W-:Y:S01]  /*67e0*/  IMAD R49, R82, R80, R49 ;  /* 0x0000005052317224 */ /* 0x000fe200078e0231 */
[----:B------:R-:W-:Y:S01]  /*67f0*/  I2IP.S8.S32.SAT R175, R45, R44, R175 ;  /* 0x0000002c2daf7239 */ /* 0x000fe200000014af */
[C---:B------:R-:W-:Y:S01]  /*6800*/  IMAD R52, R78.reuse, R56, RZ ;  /* 0x000000384e347224 */ /* 0x040fe200078e02ff */
[----:B------:R-:W-:Y:S01]  /*6810*/  SHF.R.S32.HI R82, RZ, 0x18, R109 ;  /* 0x00000018ff527819 */ /* 0x000fe2000001146d */
[-C--:B------:R-:W-:Y:S01]  /*6820*/  IMAD R50, R81, R80.reuse, R50 ;  /* 0x0000005051327224 */ /* 0x080fe200078e0232 */
[----:B------:R-:W-:Y:S01]  /*6830*/  SHF.R.S32.HI R81, RZ, 0x18, R108 ;  /* 0x00000018ff517819 */ /* 0x000fe2000001146c */
[C---:B------:R-:W-:Y:S01]  /*6840*/  IMAD R53, R78.reuse, R57, RZ ;  /* 0x000000394e357224 */ /* 0x040fe200078e02ff */
[----:B------:R1:W-:Y:S01]  /*6850*/  STS.128 [R178+0x2200], R172 ;  /* 0x002200acb2007388 */ /* 0x0003e20000000c00 */
[----:B------:R-:W-:Y:S02]  /*6860*/  IMAD R55, R97, R80, R55 ;  /* 0x0000005061377224 */ /* 0x000fe400078e0237 */
[C---:B------:R-:W-:Y:S02]  /*6870*/  IMAD R54, R78.reuse, R58, RZ ;  /* 0x0000003a4e367224 */ /* 0x040fe400078e02ff */
[----:B------:R-:W-:Y:S01]  /*6880*/  IMAD R52, R83, R80, R52 ;  /* 0x0000005053347224 */ /* 0x000fe200078e0234 */
[----:B------:R-:W-:Y:S01]  /*6890*/  I2IP.S8.S32.SAT R192, R55, R50, RZ ;  /* 0x0000003237c07239 */ /* 0x000fe200000014ff */
[----:B------:R-:W-:Y:S01]  /*68a0*/  IMAD R59, R78, R59, RZ ;  /* 0x0000003b4e3b7224 */ /* 0x000fe200078e02ff */
[----:B------:R-:W-:Y:S01]  /*68b0*/  MOV R83, R107 ;  /* 0x0000006b00537202 */ /* 0x000fe20000000f00 */
[----:B------:R-:W-:Y:S01]  /*68c0*/  IMAD R53, R82, R80, R53 ;  /* 0x0000005052357224 */ /* 0x000fe200078e0235 */
[----:B------:R-:W-:Y:S01]  /*68d0*/  I2IP.S8.S32.SAT R192, R49, R48, R192 ;  /* 0x0000003031c07239 */ /* 0x000fe200000014c0 */
[C---:B------:R-:W-:Y:S01]  /*68e0*/  IMAD R56, R78.reuse, R60, RZ ;  /* 0x0000003c4e387224 */ /* 0x040fe200078e02ff */
[----:B------:R-:W-:Y:S01]  /*68f0*/  SHF.R.S32.HI R82, RZ, 0x18, R106 ;  /* 0x00000018ff527819 */ /* 0x000fe2000001146a */
[-C--:B------:R-:W-:Y:S01]  /*6900*/  IMAD R54, R81, R80.reuse, R54 ;  /* 0x0000005051367224 */ /* 0x080fe200078e0236 */
[----:B------:R-:W-:Y:S01]  /*6910*/  SHF.R.S32.HI R81, RZ, 0x18, R105 ;  /* 0x00000018ff517819 */ /* 0x000fe20000011469 */
[----:B------:R-:W-:Y:S02]  /*6920*/  IMAD R57, R78, R61, RZ ;  /* 0x0000003d4e397224 */ /* 0x000fe400078e02ff */
[----:B------:R-:W-:Y:S02]  /*6930*/  IMAD R59, R98, R80, R59 ;  /* 0x00000050623b7224 */ /* 0x000fe400078e023b */
[C---:B------:R-:W-:Y:S02]  /*6940*/  IMAD R58, R78.reuse, R62, RZ ;  /* 0x0000003e4e3a7224 */ /* 0x040fe400078e02ff */
[----:B------:R-:W-:Y:S01]  /*6950*/  IMAD R56, R83, R80, R56 ;  /* 0x0000005053387224 */ /* 0x000fe200078e0238 */
[----:B------:R-:W-:Y:S01]  /*6960*/  I2IP.S8.S32.SAT R193, R59, R54, RZ ;  /* 0x000000363bc17239 */ /* 0x000fe200000014ff */
[----:B------:R-:W-:Y:S01]  /*6970*/  IMAD R63, R78, R63, RZ ;  /* 0x0000003f4e3f7224 */ /* 0x000fe200078e02ff */
[----:B------:R-:W-:Y:S01]  /*6980*/  MOV R83, R104 ;  /* 0x0000006800537202 */ /* 0x000fe20000000f00 */
[----:B------:R-:W-:Y:S01]  /*6990*/  IMAD R57, R82, R80, R57 ;  /* 0x0000005052397224 */ /* 0x000fe200078e0239 */
[----:B------:R-:W-:Y:S01]  /*69a0*/  SHF.R.S32.HI R82, RZ, 0x18, R102 ;  /* 0x00000018ff527819 */ /* 0x000fe20000011466 */
[C---:B------:R-:W-:Y:S01]  /*69b0*/  IMAD R60, R78.reuse, R64, RZ ;  /* 0x000000404e3c7224 */ /* 0x040fe200078e02ff */
[----:B------:R-:W-:Y:S01]  /*69c0*/  I2IP.S8.S32.SAT R193, R53, R52, R193 ;  /* 0x0000003435c17239 */ /* 0x000fe200000014c1 */
[-C--:B------:R-:W-:Y:S01]  /*69d0*/  IMAD R58, R81, R80.reuse, R58 ;  /* 0x00000050513a7224 */ /* 0x080fe200078e023a */
[----:B------:R-:W-:Y:S01]  /*69e0*/  SHF.R.S32.HI R81, RZ, 0x18, R101 ;  /* 0x00000018ff517819 */ /* 0x000fe20000011465 */
[C---:B------:R-:W-:Y:S02]  /*69f0*/  IMAD R61, R78.reuse, R65, RZ ;  /* 0x000000414e3d7224 */ /* 0x040fe400078e02ff */
[-C--:B------:R-:W-:Y:S02]  /*6a00*/  IMAD R63, R99, R80.reuse, R63 ;  /* 0x00000050633f7224 */ /* 0x080fe400078e023f */
[----:B------:R-:W-:Y:S02]  /*6a10*/  IMAD R60, R83, R80, R60 ;  /* 0x00000050533c7224 */ /* 0x000fe400078e023c */
[----:B------:R-:W-:Y:S01]  /*6a20*/  IMAD R62, R78, R66, RZ ;  /* 0x000000424e3e7224 */ /* 0x000fe200078e02ff */
[----:B------:R-:W-:Y:S01]  /*6a30*/  I2IP.S8.S32.SAT R194, R63, R58, RZ ;  /* 0x0000003a3fc27239 */ /* 0x000fe200000014ff */
[----:B------:R-:W-:Y:S02]  /*6a40*/  IMAD R61, R82, R80, R61 ;  /* 0x00000050523d7224 */ /* 0x000fe400078e023d */
[----:B------:R-:W-:Y:S01]  /*6a50*/  IMAD R67, R78, R67, RZ ;  /* 0x000000434e437224 */ /* 0x000fe200078e02ff */
[----:B------:R-:W-:Y:S01]  /*6a60*/  I2IP.S8.S32.SAT R194, R57, R56, R194 ;  /* 0x0000003839c27239 */ /* 0x000fe200000014c2 */
[-C--:B------:R-:W-:Y:S02]  /*6a70*/  IMAD R62, R81, R80.reuse, R62 ;  /* 0x00000050513e7224 */ /* 0x080fe400078e023e */
[----:B------:R-:W-:Y:S05]  /*6a80*/  IMAD R67, R100, R80, R67 ;  /* 0x0000005064437224 */ /* 0x000fea00078e0243 */
[----:B------:R-:W-:Y:S04]  /*6a90*/  I2IP.S8.S32.SAT R189, R67, R62, RZ ;  /* 0x0000003e43bd7239 */ /* 0x000fe800000014ff */
[----:B------:R-:W-:Y:S02]  /*6aa0*/  I2IP.S8.S32.SAT R195, R61, R60, R189 ;  /* 0x0000003c3dc37239 */ /* 0x000fe400000014bd */
[----:B------:R-:W-:Y:S03]  /*6ab0*/  IADD3 R189, PT, PT, R76, 0x1, RZ ;  /* 0x000000014cbd7810 */ /* 0x000fe60007ffe0ff */
[----:B------:R1:W-:Y:S01]  /*6ac0*/  STS.128 [R177+0x2200], R192 ;  /* 0x002200c0b1007388 */ /* 0x0003e20000000c00 */
[----:B------:R-:W-:Y:S01]  /*6ad0*/  @!PT LDS RZ, [RZ] ;  /* 0x00000000fffff984 */ /* 0x000fe20000000800 */
[----:B------:R-:W-:Y:S01]  /*6ae0*/  @!PT LDS RZ, [RZ] ;  /* 0x00000000fffff984 */ /* 0x000fe20000000800 */
[----:B------:R-:W-:Y:S01]  /*6af0*/  @!PT LDS RZ, [RZ] ;  /* 0x00000000fffff984 */ /* 0x000fe20000000800 */
[----:B------:R-:W-:Y:S01]  /*6b00*/  @!PT LDS RZ, [RZ] ;  /* 0x00000000fffff984 */ /* 0x000fe20000000800 */
[----:B------:R3:W-:Y:S07]  /*6b10*/  MEMBAR.ALL.CTA ;  /* 0x0000000000007992 */ /* 0x0007ee0000008000 */
[----:B---3--:R-:W3:Y:S02]  /*6b20*/  FENCE.VIEW.ASYNC.S ;  /* 0x00000000000073c6 */ /* 0x008ee40000000000 */
[----:B---3--:R-:W-:Y:S06]  /*6b30*/  BAR.SYNC.DEFER_BLOCKING 0x1, 0x80 ;  /* 0x0042000000007b1d */ /* 0x008fec0000010000 */
[----:B------:R-:W-:Y:S05]  /*6b40*/  @P0 BRA `(.L_x_97) ;  /* 0x0000000000340947 */ /* 0x000fea0003800000 */
[----:B------:R-:W-:Y:S01]  /*6b50*/  UIADD3 UR12, UPT, UPT, UR43, 0x2200, URZ ;  /* 0x000022002b0c7890 */ /* 0x000fe2000fffe0ff */
[----:B------:R-:W-:Y:S01]  /*6b60*/  R2UR UR9, R165 ;  /* 0x00000000a50972ca */ /* 0x000fe200000e0000 */
[----:B------:R-:W-:Y:S01]  /*6b70*/  UIADD3 UR10, UP0, UPT, UR46, 0x680, URZ ;  /* 0x000006802e0a7890 */ /* 0x000fe2000ff1e0ff */
[----:B------:R-:W-:Y:S01]  /*6b80*/  R2UR UR8, R167 ;  /* 0x00000000a70872ca */ /* 0x000fe200000e0000 */
[----:B------:R-:W-:Y:S02]  /*6b90*/  UMOV UR7, UR36 ;  /* 0x0000002400077c82 */ /* 0x000fe40008000000 */
[----:B------:R-:W-:Y:S01]  /*6ba0*/  IMAD.U32 R186, RZ, RZ, UR12 ;  /* 0x0000000cffba7e24 */ /* 0x000fe2000f8e00ff */
[----:B------:R-:W-:Y:S04]  /*6bb0*/  UIADD3.X UR11, UPT, UPT, URZ, UR47, URZ, UP0, !UPT ;  /* 0x0000002fff0b7290 */ /* 0x000fe800087fe4ff */
[----:B------:R-:W-:Y:S03]  /*6bc0*/  R2UR UR4, R186 ;  /* 0x00000000ba0472ca */ /* 0x000fe600000e0000 */
[----:B------:R-:W-:Y:S02]  /*6bd0*/  USHF.L.U32 UR5, UR9, 0x6, URZ ;  /* 0x0000000609057899 */ /* 0x000fe400080006ff */
[----:B------:R-:W-:Y:S09]  /*6be0*/  USHF.L.U32 UR6, UR8, 0x7, URZ ;  /* 0x0000000708067899 */ /* 0x000ff200080006ff */
[----:B------:R3:W-:Y:S01]  /*6bf0*/  UTMASTG.3D [UR4], [UR10] ;  /* 0x000000040a0073b5 */ /* 0x0007e20008010000 */
[----:B------:R0:W-:Y:S01]  /*6c00*/  UTMACMDFLUSH ;  /* 0x00000000000079b7 */ /* 0x0001e20000000000 */
[----:B---3--:R-:W-:Y:S04]  /*6c10*/  DEPBAR.LE SB0, 0x0 ;  /* 0x000080000000791a */ /* 0x008fe80000000000 */
.L_x_97:
[----:B------:R-:W-:Y:S05]  /*6c20*/  BSYNC.RECONVERGENT B0 ;  /* 0x0000000000007941 */ /* 0x000fea0003800200 */
.L_x_96:
[----:B------:R-:W-:Y:S01]  /*6c30*/  BAR.SYNC.DEFER_BLOCKING 0x1, 0x80 ;  /* 0x0042000000007b1d */ /* 0x000fe20000010000 */
[----:B------:R-:W-:Y:S01]  /*6c40*/  ISETP.NE.AND P2, PT, R187, RZ, PT ;  /* 0x000000ffbb00720c */ /* 0x000fe20003f45270 */
[----:B------:R-:W-:Y:S01]  /*6c50*/  IMAD.IADD R165, R75, 0x1, R164 ;  /* 0x000000014ba57824 */ /* 0x000fe200078e02a4 */
[----:B------:R-:W-:Y:S01]  /*6c60*/  ISETP.NE.AND P0, PT, R188, 0x2, PT ;  /* 0x00000002bc00780c */ /* 0x000fe20003f05270 */
[----:B------:R-:W-:Y:S01]  /*6c70*/  IMAD.IADD R167, R77, 0x1, R166 ;  /* 0x000000014da77824 */ /* 0x000fe200078e02a6 */
[----:B------:R-:W-:Y:S02]  /*6c80*/  ISETP.NE.AND P1, PT, R189, 0x4, PT ;  /* 0x00000004bd00780c */ /* 0x000fe40003f25270 */
[----:B------:R-:W-:Y:S02]  /*6c90*/  SEL R3, RZ, 0x1, P0 ;  /* 0x00000001ff037807 */ /* 0x000fe40000000000 */
[----:B------:R-:W-:Y:S02]  /*6ca0*/  SEL R0, RZ, 0x1, P1 ;  /* 0x00000001ff007807 */ /* 0x000fe40000800000 */
[----:B------:R-:W-:Y:S02]  /*6cb0*/  LOP3.LUT R184, R184, R3, RZ, 0x3c, !PT ;  /* 0x00000003b8b87212 */ /* 0x000fe400078e3cff */
[----:B------:R-:W-:Y:S02]  /*6cc0*/  LOP3.LUT R185, R185, R0, RZ, 0x3c, !PT ;  /* 0x00000000b9b97212 */ /* 0x000fe400078e3cff */
[----:B------:R-:W-:Y:S02]  /*6cd0*/  @P2 R2UR UR36, R182 ;  /* 0x00000000b62422ca */ /* 0x000fe400000e0000 */
[----:B------:R-:W-:Y:S02]  /*6ce0*/  SEL R188, R188, RZ, P0 ;  /* 0x000000ffbcbc7207 */ /* 0x000fe40000000000 */
[----:B------:R-:W-:Y:S01]  /*6cf0*/  SEL R76, R189, RZ, P1 ;  /* 0x000000ffbd4c7207 */ /* 0x000fe20000800000 */
[----:B------:R-:W-:Y:S10]  /*6d00*/  @P2 BRA `(.L_x_98) ;  /* 0xffffffdc00342947 */ /* 0x000ff4000383ffff */
[----:B------:R-:W-:Y:S05]  /*6d10*/  EXIT ;  /* 0x000000000000794d */ /* 0x000fea0003800000 */
.L_x_19:
[----:B--2---:R2:W1:Y:S02]  /*6d20*/  SYNCS.PHASECHK.TRANS64.TRYWAIT P0, [R3+URZ+0x110], R2 ;  /* 0x00011002030075a7 */ /* 0x00446400080011ff */
[----:B-1----:R-:W-:Y:S05]  /*6d30*/  @!P0 NANOSLEEP.SYNCS 0x989680 ;  /* 0x009896800000895d */ /* 0x002fea0003900000 */
[----:B------:R-:W1:Y:S02]  /*6d40*/  @!P0 SYNCS.PHASECHK.TRANS64 P0, [R3+URZ+0x110], R2 ;  /* 0x00011002030085a7 */ /* 0x000e6400080010ff */
[----:B-1----:R-:W-:Y:S05]  /*6d50*/  @!P0 BRA `(.L_x_19) ;  /* 0xfffffffc00f08947 */ /* 0x002fea000383ffff */
[----:B------:R-:W-:Y:S05]  /*6d60*/  BRA `(.L_x_99) ;  /* 0xffffffa800287947 */ /* 0x000fea000383ffff */
.L_x_22:
[----:B-1----:R-:W-:-:S07]  /*6d70*/  MOV R2, UR33 ;  /* 0x0000002100027c02 */ /* 0x002fce0008000f00 */
.L_x_100:
[----:B-1----:R1:W2:Y:S02]  /*6d80*/  SYNCS.PHASECHK.TRANS64.TRYWAIT P0, [R2+URZ+0x40], R5 ;  /* 0x00004005020075a7 */ /* 0x0022a400080011ff */
[----:B--2---:R-:W-:Y:S05]  /*6d90*/  @!P0 NANOSLEEP.SYNCS 0x989680 ;  /* 0x009896800000895d */ /* 0x004fea0003900000 */
[----:B------:R-:W2:Y:S02]  /*6da0*/  @!P0 SYNCS.PHASECHK.TRANS64 P0, [R2+URZ+0x40], R5 ;  /* 0x00004005020085a7 */ /* 0x000ea400080010ff */
[----:B--2---:R-:W-:Y:S05]  /*6db0*/  @!P0 BRA `(.L_x_100) ;  /* 0xfffffffc00f08947 */ /* 0x004fea000383ffff */
[----:B------:R-:W-:Y:S05]  /*6dc0*/  BRA `(.L_x_21) ;  /* 0xffffffa800787947 */ /* 0x000fea000383ffff */
.L_x_28:
[----:B-1----:R-:W-:-:S07]  /*6dd0*/  MOV R2, UR17 ;  /* 0x0000001100027c02 */ /* 0x002fce0008000f00 */
.L_x_101:
[----:B-1----:R1:W2:Y:S02]  /*6de0*/  SYNCS.PHASECHK.TRANS64.TRYWAIT P0, [R2+URZ+0x40], R5 ;  /* 0x00004005020075a7 */ /* 0x0022a400080011ff */
[----:B--2---:R-:W-:Y:S05]  /*6df0*/  @!P0 NANOSLEEP.SYNCS 0x989680 ;  /* 0x009896800000895d */ /* 0x004fea0003900000 */
[----:B------:R-:W2:Y:S02]  /*6e00*/  @!P0 SYNCS.PHASECHK.TRANS64 P0, [R2+URZ+0x40], R5 ;  /* 0x00004005020085a7 */ /* 0x000ea400080010ff */
[----:B--2---:R-:W-:Y:S05]  /*6e10*/  @!P0 BRA `(.L_x_101) ;  /* 0xfffffffc00f08947 */ /* 0x004fea000383ffff */
[----:B------:R-:W-:Y:S05]  /*6e20*/  BRA `(.L_x_27) ;  /* 0xffffffac00207947 */ /* 0x000fea000383ffff */
.L_x_32:
[----:B-1----:R1:W2:Y:S02]  /*6e30*/  SYNCS.PHASECHK.TRANS64.TRYWAIT P0, [R2+URZ+0xa0], R3 ;  /* 0x0000a003020075a7 */ /* 0x0022a400080011ff */
[----:B--2---:R-:W-:Y:S05]  /*6e40*/  @!P0 NANOSLEEP.SYNCS 0x989680 ;  /* 0x009896800000895d */ /* 0x004fea0003900000 */
[----:B------:R-:W2:Y:S02]  /*6e50*/  @!P0 SYNCS.PHASECHK.TRANS64 P0, [R2+URZ+0xa0], R3 ;  /* 0x0000a003020085a7 */ /* 0x000ea400080010ff */
[----:B--2---:R-:W-:Y:S05]  /*6e60*/  @!P0 BRA `(.L_x_32) ;  /* 0xfffffffc00f08947 */ /* 0x004fea000383ffff */
[----:B------:R-:W-:Y:S05]  /*6e70*/  BRA `(.L_x_102) ;  /* 0xffffffac00b07947 */ /* 0x000fea000383ffff */
.L_x_36:
[----:B----4-:R-:W-:-:S07]  /*6e80*/  MOV R0, UR5 ;  /* 0x0000000500007c02 */ /* 0x010fce0008000f00 */
.L_x_103:
[----:B-1----:R1:W2:Y:S02]  /*6e90*/  SYNCS.PHASECHK.TRANS64.TRYWAIT P0, [R0+URZ], R3 ;  /* 0x00000003000075a7 */ /* 0x0022a400080011ff */
[----:B--2---:R-:W-:Y:S05]  /*6ea0*/  @!P0 NANOSLEEP.SYNCS 0x989680 ;  /* 0x009896800000895d */ /* 0x004fea0003900000 */
[----:B------:R-:W2:Y:S02]  /*6eb0*/  @!P0 SYNCS.PHASECHK.TRANS64 P0, [R0+URZ], R3 ;  /* 0x00000003000085a7 */ /* 0x000ea400080010ff */
[----:B--2---:R-:W-:Y:S05]  /*6ec0*/  @!P0 BRA `(.L_x_103) ;  /* 0xfffffffc00f08947 */ /* 0x004fea000383ffff */
[----:B------:R-:W-:Y:S05]  /*6ed0*/  BRA `(.L_x_104) ;  /* 0xffffffb400207947 */ /* 0x000fea000383ffff */
.L_x_37:
[----:B----4-:R-:W-:-:S07]  /*6ee0*/  MOV R0, UR5 ;  /* 0x0000000500007c02 */ /* 0x010fce0008000f00 */
.L_x_105:
[----:B-1----:R1:W2:Y:S02]  /*6ef0*/  SYNCS.PHASECHK.TRANS64.TRYWAIT P0, [R0+URZ], R3 ;  /* 0x00000003000075a7 */ /* 0x0022a400080011ff */
[----:B--2---:R-:W-:Y:S05]  /*6f00*/  @!P0 NANOSLEEP.SYNCS 0x989680 ;  /* 0x009896800000895d */ /* 0x004fea0003900000 */
[----:B------:R-:W2:Y:S02]  /*6f10*/  @!P0 SYNCS.PHASECHK.TRANS64 P0, [R0+URZ], R3 ;  /* 0x00000003000085a7 */ /* 0x000ea400080010ff */
[----:B--2---:R-:W-:Y:S05]  /*6f20*/  @!P0 BRA `(.L_x_105) ;  /* 0xfffffffc00f08947 */ /* 0x004fea000383ffff */
[----:B------:R-:W-:Y:S05]  /*6f30*/  BRA `(.L_x_106) ;  /* 0xffffffb4002c7947 */ /* 0x000fea000383ffff */
.L_x_38:
[----:B----4-:R-:W-:-:S07]  /*6f40*/  MOV R0, UR5 ;  /* 0x0000000500007c02 */ /* 0x010fce0008000f00 */
.L_x_107:
[----:B-1----:R1:W2:Y:S02]  /*6f50*/  SYNCS.PHASECHK.TRANS64.TRYWAIT P0, [R0+URZ], R3 ;  /* 0x00000003000075a7 */ /* 0x0022a400080011ff */
[----:B--2---:R-:W-:Y:S05]  /*6f60*/  @!P0 NANOSLEEP.SYNCS 0x989680 ;  /* 0x009896800000895d */ /* 0x004fea0003900000 */
[----:B------:R-:W2:Y:S02]  /*6f70*/  @!P0 SYNCS.PHASECHK.TRANS64 P0, [R0+URZ], R3 ;  /* 0x00000003000085a7 */ /* 0x000ea400080010ff */
[----:B--2---:R-:W-:Y:S05]  /*6f80*/  @!P0 BRA `(.L_x_107) ;  /* 0xfffffffc00f08947 */ /* 0x004fea000383ffff */
[----:B------:R-:W-:Y:S05]  /*6f90*/  BRA `(.L_x_108) ;  /* 0xffffffb400387947 */ /* 0x000fea000383ffff */
.L_x_39:
[----:B----4-:R-:W-:-:S07]  /*6fa0*/  MOV R0, UR5 ;  /* 0x0000000500007c02 */ /* 0x010fce0008000f00 */
.L_x_109:
[----:B-1----:R1:W2:Y:S02]  /*6fb0*/  SYNCS.PHASECHK.TRANS64.TRYWAIT P0, [R0+URZ], R3 ;  /* 0x00000003000075a7 */ /* 0x0022a400080011ff */
[----:B--2---:R-:W-:Y:S05]  /*6fc0*/  @!P0 NANOSLEEP.SYNCS 0x989680 ;  /* 0x009896800000895d */ /* 0x004fea0003900000 */
[----:B------:R-:W2:Y:S02]  /*6fd0*/  @!P0 SYNCS.PHASECHK.TRANS64 P0, [R0+URZ], R3 ;  /* 0x00000003000085a7 */ /* 0x000ea400080010ff */
[----:B--2---:R-:W-:Y:S05]  /*6fe0*/  @!P0 BRA `(.L_x_109) ;  /* 0xfffffffc00f08947 */ /* 0x004fea000383ffff */
[----:B------:R-:W-:Y:S05]  /*6ff0*/  BRA `(.L_x_110) ;  /* 0xffffffb400447947 */ /* 0x000fea000383ffff */
.L_x_40:
[----:B----4-:R-:W-:-:S07]  /*7000*/  MOV R0, UR5 ;  /* 0x0000000500007c02 */ /* 0x010fce0008000f00 */
.L_x_111:
[----:B-1----:R1:W2:Y:S02]  /*7010*/  SYNCS.PHASECHK.TRANS64.TRYWAIT P0, [R0+URZ], R3 ;  /* 0x00000003000075a7 */ /* 0x0022a400080011ff */
[----:B--2---:R-:W-:Y:S05]  /*7020*/  @!P0 NANOSLEEP.SYNCS 0x989680 ;  /* 0x009896800000895d */ /* 0x004fea0003900000 */
[----:B------:R-:W2:Y:S02]  /*7030*/  @!P0 SYNCS.PHASECHK.TRANS64 P0, [R0+URZ], R3 ;  /* 0x00000003000085a7 */ /* 0x000ea400080010ff */
[----:B--2---:R-:W-:Y:S05]  /*7040*/  @!P0 BRA `(.L_x_111) ;  /* 0xfffffffc00f08947 */ /* 0x004fea000383ffff */
[----:B------:R-:W-:Y:S05]  /*7050*/  BRA `(.L_x_112) ;  /* 0xffffffb400507947 */ /* 0x000fea000383ffff */
.L_x_41:
[----:B----4-:R-:W-:-:S07]  /*7060*/  MOV R0, UR5 ;  /* 0x0000000500007c02 */ /* 0x010fce0008000f00 */
.L_x_113:
[----:B-1----:R1:W2:Y:S02]  /*7070*/  SYNCS.PHASECHK.TRANS64.TRYWAIT P0, [R0+URZ], R3 ;  /* 0x00000003000075a7 */ /* 0x0022a400080011ff */
[----:B--2---:R-:W-:Y:S05]  /*7080*/  @!P0 NANOSLEEP.SYNCS 0x989680 ;  /* 0x009896800000895d */ /* 0x004fea0003900000 */
[----:B------:R-:W2:Y:S02]  /*7090*/  @!P0 SYNCS.PHASECHK.TRANS64 P0, [R0+URZ], R3 ;  /* 0x00000003000085a7 */ /* 0x000ea400080010ff */
[----:B--2---:R-:W-:Y:S05]  /*70a0*/  @!P0 BRA `(.L_x_113) ;  /* 0xfffffffc00f08947 */ /* 0x004fea000383ffff */
[----:B------:R-:W-:Y:S05]  /*70b0*/  BRA `(.L_x_114) ;  /* 0xffffffb4005c7947 */ /* 0x000fea000383ffff */
.L_x_42:
[----:B----4-:R-:W-:-:S07]  /*70c0*/  MOV R0, UR5 ;  /* 0x0000000500007c02 */ /* 0x010fce0008000f00 */
.L_x_115:
[----:B-1----:R1:W2:Y:S02]  /*70d0*/  SYNCS.PHASECHK.TRANS64.TRYWAIT P0, [R0+URZ], R3 ;  /* 0x00000003000075a7 */ /* 0x0022a400080011ff */
[----:B--2---:R-:W-:Y:S05]  /*70e0*/  @!P0 NANOSLEEP.SYNCS 0x989680 ;  /* 0x009896800000895d */ /* 0x004fea0003900000 */
[----:B------:R-:W2:Y:S02]  /*70f0*/  @!P0 SYNCS.PHASECHK.TRANS64 P0, [R0+URZ], R3 ;  /* 0x00000003000085a7 */ /* 0x000ea400080010ff */
[----:B--2---:R-:W-:Y:S05]  /*7100*/  @!P0 BRA `(.L_x_115) ;  /* 0xfffffffc00f08947 */ /* 0x004fea000383ffff */
[----:B------:R-:W-:Y:S05]  /*7110*/  BRA `(.L_x_116) ;  /* 0xffffffb400687947 */ /* 0x000fea000383ffff */
.L_x_45:
[----:B-1----:R1:W2:Y:S02]  /*7120*/  SYNCS.PHASECHK.TRANS64.TRYWAIT P0, [R0+URZ+0x100], R5 ;  /* 0x00010005000075a7 */ /* 0x0022a400080011ff */
[----:B--2---:R-:W-:Y:S05]  /*7130*/  @!P0 NANOSLEEP.SYNCS 0x989680 ;  /* 0x009896800000895d */ /* 0x004fea0003900000 */
[----:B------:R-:W2:Y:S02]  /*7140*/  @!P0 SYNCS.PHASECHK.TRANS64 P0, [R0+URZ+0x100], R5 ;  /* 0x00010005000085a7 */ /* 0x000ea400080010ff */
[----:B--2---:R-:W-:Y:S05]  /*7150*/  @!P0 BRA `(.L_x_45) ;  /* 0xfffffffc00f08947 */ /* 0x004fea000383ffff */
[----:B------:R-:W-:Y:S05]  /*7160*/  BRA `(.L_x_117) ;  /* 0xffffffb400c47947 */ /* 0x000fea000383ffff */
.L_x_46:
[----:B------:R-:W-:-:S07]  /*7170*/  MOV R0, UR5 ;  /* 0x0000000500007c02 */ /* 0x000fce0008000f00 */
.L_x_118:
[----:B-1----:R1:W2:Y:S02]  /*7180*/  SYNCS.PHASECHK.TRANS64.TRYWAIT P0, [R0+URZ+0xb0], R5 ;  /* 0x0000b005000075a7 */ /* 0x0022a400080011ff */
[----:B--2---:R-:W-:Y:S05]  /*7190*/  @!P0 NANOSLEEP.SYNCS 0x989680 ;  /* 0x009896800000895d */ /* 0x004fea0003900000 */
[----:B------:R-:W2:Y:S02]  /*71a0*/  @!P0 SYNCS.PHASECHK.TRANS64 P0, [R0+URZ+0xb0], R5 ;  /* 0x0000b005000085a7 */ /* 0x000ea400080010ff */
[----:B--2---:R-:W-:Y:S05]  /*71b0*/  @!P0 BRA `(.L_x_118) ;  /* 0xfffffffc00f08947 */ /* 0x004fea000383ffff */
[----:B------:R-:W-:Y:S05]  /*71c0*/  BRA `(.L_x_119) ;  /* 0xffffffb400d47947 */ /* 0x000fea000383ffff */
.L_x_47:
[----:B-1----:R1:W2:Y:S02]  /*71d0*/  SYNCS.PHASECHK.TRANS64.TRYWAIT P1, [R0+URZ+0xa0], R5 ;  /* 0x0000a005000075a7 */ /* 0x0022a400080211ff */
[----:B--2---:R-:W-:Y:S05]  /*71e0*/  @!P1 NANOSLEEP.SYNCS 0x989680 ;  /* 0x009896800000995d */ /* 0x004fea0003900000 */
[----:B------:R-:W2:Y:S02]  /*71f0*/  @!P1 SYNCS.PHASECHK.TRANS64 P1, [R0+URZ+0xa0], R5 ;  /* 0x0000a005000095a7 */ /* 0x000ea400080210ff */
[----:B--2---:R-:W-:Y:S05]  /*7200*/  @!P1 BRA `(.L_x_47) ;  /* 0xfffffffc00f09947 */ /* 0x004fea000383ffff */
[----:B------:R-:W-:Y:S05]  /*7210*/  BRA `(.L_x_120) ;  /* 0xffffffb800047947 */ /* 0x000fea000383ffff */
.L_x_50:
[----:B------:R-:W-:-:S07]  /*7220*/  MOV R0, UR5 ;  /* 0x0000000500007c02 */ /* 0x000fce0008000f00 */
.L_x_121:
[----:B-1----:R1:W2:Y:S02]  /*7230*/  SYNCS.PHASECHK.TRANS64.TRYWAIT P0, [R0+URZ+0xb0], R3 ;  /* 0x0000b003000075a7 */ /* 0x0022a400080011ff */
[----:B--2---:R-:W-:Y:S05]  /*7240*/  @!P0 NANOSLEEP.SYNCS 0x989680 ;  /* 0x009896800000895d */ /* 0x004fea0003900000 */
[----:B------:R-:W2:Y:S02]  /*7250*/  @!P0 SYNCS.PHASECHK.TRANS64 P0, [R0+URZ+0xb0], R3 ;  /* 0x0000b003000085a7 */ /* 0x000ea400080010ff */
[----:B--2---:R-:W-:Y:S05]  /*7260*/  @!P0 BRA `(.L_x_121) ;  /* 0xfffffffc00f08947 */ /* 0x004fea000383ffff */
[----:B------:R-:W-:Y:S05]  /*7270*/  BRA `(.L_x_49) ;  /* 0xffffffb800587947 */ /* 0x000fea000383ffff */
.L_x_57:
[----:B-1----:R1:W2:Y:S02]  /*7280*/  SYNCS.PHASECHK.TRANS64.TRYWAIT P1, [R0+URZ+0xa0], R5 ;  /* 0x0000a005000075a7 */ /* 0x0022a400080211ff */
[----:B--2---:R-:W-:Y:S05]  /*7290*/  @!P1 NANOSLEEP.SYNCS 0x989680 ;  /* 0x009896800000995d */ /* 0x004fea0003900000 */
[----:B------:R-:W2:Y:S02]  /*72a0*/  @!P1 SYNCS.PHASECHK.TRANS64 P1, [R0+URZ+0xa0], R5 ;  /* 0x0000a005000095a7 */ /* 0x000ea400080210ff */
[----:B--2---:R-:W-:Y:S05]  /*72b0*/  @!P1 BRA `(.L_x_57) ;  /* 0xfffffffc00f09947 */ /* 0x004fea000383ffff */
[----:B------:R-:W-:Y:S05]  /*72c0*/  BRA `(.L_x_122) ;  /* 0xffffffbc00c07947 */ /* 0x000fea000383ffff */
.L_x_58:
[----:B------:R-:W-:-:S07]  /*72d0*/  MOV R3, UR7 ;  /* 0x0000000700037c02 */ /* 0x000fce0008000f00 */
.L_x_123:
[----:B-1----:R1:W2:Y:S02]  /*72e0*/  SYNCS.PHASECHK.TRANS64.TRYWAIT P0, [R3+URZ+0xe0], R0 ;  /* 0x0000e000030075a7 */ /* 0x0022a400080011ff */
[----:B--2---:R-:W-:Y:S05]  /*72f0*/  @!P0 NANOSLEEP.SYNCS 0x989680 ;  /* 0x009896800000895d */ /* 0x004fea0003900000 */
[----:B------:R-:W2:Y:S02]  /*7300*/  @!P0 SYNCS.PHASECHK.TRANS64 P0, [R3+URZ+0xe0], R0 ;  /* 0x0000e000030085a7 */ /* 0x000ea400080010ff */
[----:B--2---:R-:W-:Y:S05]  /*7310*/  @!P0 BRA `(.L_x_123) ;  /* 0xfffffffc00f08947 */ /* 0x004fea000383ffff */
[----:B------:R-:W-:Y:S05]  /*7320*/  BRA `(.L_x_124) ;  /* 0xffffffbc00f87947 */ /* 0x000fea000383ffff */
.L_x_61:
[----:B------:R-:W-:Y:S07]  /*7330*/  MOV R0, UR6 ;  /* 0x0000000600007c02 */ /* 0x000fee0008000f00 */
.L_x_125:
[----:B-1----:R1:W2:Y:S02]  /*7340*/  SYNCS.PHASECHK.TRANS64.TRYWAIT P0, [R0+URZ], R3 ;  /* 0x00000003000075a7 */ /* 0x0022a400080011ff */
[----:B--2---:R-:W-:Y:S05]  /*7350*/  @!P0 NANOSLEEP.SYNCS 0x989680 ;  /* 0x009896800000895d */ /* 0x004fea0003900000 */
[----:B------:R-:W2:Y:S02]  /*7360*/  @!P0 SYNCS.PHASECHK.TRANS64 P0, [R0+URZ], R3 ;  /* 0x00000003000085a7 */ /* 0x000ea400080010ff */
[----:B--2---:R-:W-:Y:S05]  /*7370*/  @!P0 BRA `(.L_x_125) ;  /* 0xfffffffc00f08947 */ /* 0x004fea000383ffff */
[----:B------:R-:W-:Y:S05]  /*7380*/  BRA `(.L_x_60) ;  /* 0xffffffc000147947 */ /* 0x000fea000383ffff */
.L_x_64:
[----:B------:R-:W-:-:S07]  /*7390*/  MOV R0, UR6 ;  /* 0x0000000600007c02 */ /* 0x000fce0008000f00 */
.L_x_126:
[----:B--2---:R2:W4:Y:S02]  /*73a0*/  SYNCS.PHASECHK.TRANS64.TRYWAIT P0, [R0+URZ], R3 ;  /* 0x00000003000075a7 */ /* 0x00452400080011ff */
[----:B----4-:R-:W-:Y:S05]  /*73b0*/  @!P0 NANOSLEEP.SYNCS 0x989680 ;  /* 0x009896800000895d */ /* 0x010fea0003900000 */
[----:B------:R-:W4:Y:S02]  /*73c0*/  @!P0 SYNCS.PHASECHK.TRANS64 P0, [R0+URZ], R3 ;  /* 0x00000003000085a7 */ /* 0x000f2400080010ff */
[----:B----4-:R-:W-:Y:S05]  /*73d0*/  @!P0 BRA `(.L_x_126) ;  /* 0xfffffffc00f08947 */ /* 0x010fea000383ffff */
[----:B------:R-:W-:Y:S05]  /*73e0*/  BRA `(.L_x_127) ;  /* 0xffffffc000f07947 */ /* 0x000fea000383ffff */
.L_x_65:
[----:B------:R-:W-:-:S07]  /*73f0*/  MOV R0, UR6 ;  /* 0x0000000600007c02 */ /* 0x000fce0008000f00 */
.L_x_128:
[----:B-1----:R1:W2:Y:S02]  /*7400*/  SYNCS.PHASECHK.TRANS64.TRYWAIT P0, [R0+URZ], R3 ;  /* 0x00000003000075a7 */ /* 0x0022a400080011ff */
[----:B--2---:R-:W-:Y:S05]  /*7410*/  @!P0 NANOSLEEP.SYNCS 0x989680 ;  /* 0x009896800000895d */ /* 0x004fea0003900000 */
[----:B------:R-:W2:Y:S02]  /*7420*/  @!P0 SYNCS.PHASECHK.TRANS64 P0, [R0+URZ], R3 ;  /* 0x00000003000085a7 */ /* 0x000ea400080010ff */
[----:B--2---:R-:W-:Y:S05]  /*7430*/  @!P0 BRA `(.L_x_128) ;  /* 0xfffffffc00f08947 */ /* 0x004fea000383ffff */
[----:B------:R-:W-:Y:S05]  /*7440*/  BRA `(.L_x_129) ;  /* 0xffffffc000fc7947 */ /* 0x000fea000383ffff */
.L_x_66:
[----:B------:R-:W-:-:S07]  /*7450*/  MOV R0, UR6 ;  /* 0x0000000600007c02 */ /* 0x000fce0008000f00 */
.L_x_130:
[----:B-1----:R1:W2:Y:S02]  /*7460*/  SYNCS.PHASECHK.TRANS64.TRYWAIT P0, [R0+URZ], R3 ;  /* 0x00000003000075a7 */ /* 0x0022a400080011ff */
[----:B--2---:R-:W-:Y:S05]  /*7470*/  @!P0 NANOSLEEP.SYNCS 0x989680 ;  /* 0x009896800000895d */ /* 0x004fea0003900000 */
[----:B------:R-:W2:Y:S02]  /*7480*/  @!P0 SYNCS.PHASECHK.TRANS64 P0, [R0+URZ], R3 ;  /* 0x00000003000085a7 */ /* 0x000ea400080010ff */
[----:B--2---:R-:W-:Y:S05]  /*7490*/  @!P0 BRA `(.L_x_130) ;  /* 0xfffffffc00f08947 */ /* 0x004fea000383ffff */
[----:B------:R-:W-:Y:S05]  /*74a0*/  BRA `(.L_x_131) ;  /* 0xffffffc400087947 */ /* 0x000fea000383ffff */
.L_x_67:
[----:B------:R-:W-:-:S07]  /*74b0*/  MOV R0, UR7 ;  /* 0x0000000700007c02 */ /* 0x000fce0008000f00 */
.L_x_132:
[----:B-1----:R1:W2:Y:S02]  /*74c0*/  SYNCS.PHASECHK.TRANS64.TRYWAIT P0, [R0+URZ], R3 ;  /* 0x00000003000075a7 */ /* 0x0022a400080011ff */
[----:B--2---:R-:W-:Y:S05]  /*74d0*/  @!P0 NANOSLEEP.SYNCS 0x989680 ;  /* 0x009896800000895d */ /* 0x004fea0003900000 */
[----:B------:R-:W2:Y:S02]  /*74e0*/  @!P0 SYNCS.PHASECHK.TRANS64 P0, [R0+URZ], R3 ;  /* 0x00000003000085a7 */ /* 0x000ea400080010ff */
[----:B--2---:R-:W-:Y:S05]  /*74f0*/  @!P0 BRA `(.L_x_132) ;  /* 0xfffffffc00f08947 */ /* 0x004fea000383ffff */
[----:B------:R-:W-:Y:S05]  /*7500*/  BRA `(.L_x_133) ;  /* 0xffffffc400147947 */ /* 0x000fea000383ffff */
.L_x_72:
[----:B---3--:R3:W1:Y:S02]  /*7510*/  SYNCS.PHASECHK.TRANS64.TRYWAIT P0, [R0+URZ+0xa0], R3 ;  /* 0x0000a003000075a7 */ /* 0x00866400080011ff */
[----:B-1----:R-:W-:Y:S05]  /*7520*/  @!P0 NANOSLEEP.SYNCS 0x989680 ;  /* 0x009896800000895d */ /* 0x002fea0003900000 */
[----:B------:R-:W1:Y:S02]  /*7530*/  @!P0 SYNCS.PHASECHK.TRANS64 P0, [R0+URZ+0xa0], R3 ;  /* 0x0000a003000085a7 */ /* 0x000e6400080010ff */
[----:B-1----:R-:W-:Y:S05]  /*7540*/  @!P0 BRA `(.L_x_72) ;  /* 0xfffffffc00f08947 */ /* 0x002fea000383ffff */
[----:B------:R-:W-:Y:S05]  /*7550*/  BRA `(.L_x_134) ;  /* 0xffffffc800107947 */ /* 0x000fea000383ffff */
.L_x_75:
[----:B------:R-:W-:Y:S07]  /*7560*/  MOV R0, UR6 ;  /* 0x0000000600007c02 */ /* 0x000fee0008000f00 */
.L_x_135:
[----:B-1----:R1:W3:Y:S02]  /*7570*/  SYNCS.PHASECHK.TRANS64.TRYWAIT P0, [R0+URZ+0x98], R3 ;  /* 0x00009803000075a7 */ /* 0x0022e400080011ff */
[----:B---3--:R-:W-:Y:S05]  /*7580*/  @!P0 NANOSLEEP.SYNCS 0x989680 ;  /* 0x009896800000895d */ /* 0x008fea0003900000 */
[----:B------:R-:W3:Y:S02]  /*7590*/  @!P0 SYNCS.PHASECHK.TRANS64 P0, [R0+URZ+0x98], R3 ;  /* 0x00009803000085a7 */ /* 0x000ee400080010ff */
[----:B---3--:R-:W-:Y:S05]  /*75a0*/  @!P0 BRA `(.L_x_135) ;  /* 0xfffffffc00f08947 */ /* 0x008fea000383ffff */
[----:B------:R-:W-:Y:S05]  /*75b0*/  BRA `(.L_x_74) ;  /* 0xffffffc800fc7947 */ /* 0x000fea000383ffff */
.L_x_78:
[----:B------:R-:W-:Y:S07]  /*75c0*/  MOV R3, UR6 ;  /* 0x0000000600037c02 */ /* 0x000fee0008000f00 */
.L_x_136:
[----:B-1----:R1:W2:Y:S02]  /*75d0*/  SYNCS.PHASECHK.TRANS64.TRYWAIT P2, [R3+URZ+0x88], R26 ;  /* 0x0000881a030075a7 */ /* 0x0022a400080411ff */
[----:B--2---:R-:W-:Y:S05]  /*75e0*/  @!P2 NANOSLEEP.SYNCS 0x989680 ;  /* 0x009896800000a95d */ /* 0x004fea0003900000 */
[----:B------:R-:W2:Y:S02]  /*75f0*/  @!P2 SYNCS.PHASECHK.TRANS64 P2, [R3+URZ+0x88], R26 ;  /* 0x0000881a0300a5a7 */ /* 0x000ea400080410ff */
[----:B--2---:R-:W-:Y:S05]  /*7600*/  @!P2 BRA `(.L_x_136) ;  /* 0xfffffffc00f0a947 */ /* 0x004fea000383ffff */
[----:B------:R-:W-:Y:S05]  /*7610*/  BRA `(.L_x_137) ;  /* 0xffffffcc00907947 */ /* 0x000fea000383ffff */
.L_x_81:
[----:B--2---:R2:W4:Y:S02]  /*7620*/  SYNCS.PHASECHK.TRANS64.TRYWAIT P0, [R0+URZ+0xa0], R3 ;  /* 0x0000a003000075a7 */ /* 0x00452400080011ff */
[----:B----4-:R-:W-:Y:S05]  /*7630*/  @!P0 NANOSLEEP.SYNCS 0x989680 ;  /* 0x009896800000895d */ /* 0x010fea0003900000 */
[----:B------:R-:W4:Y:S02]  /*7640*/  @!P0 SYNCS.PHASECHK.TRANS64 P0, [R0+URZ+0xa0], R3 ;  /* 0x0000a003000085a7 */ /* 0x000f2400080010ff */
[----:B----4-:R-:W-:Y:S05]  /*7650*/  @!P0 BRA `(.L_x_81) ;  /* 0xfffffffc00f08947 */ /* 0x010fea000383ffff */
[----:B------:R-:W-:Y:S05]  /*7660*/  BRA `(.L_x_138) ;  /* 0xffffffd000f07947 */ /* 0x000fea000383ffff */
.L_x_92:
[----:B-1----:R-:W-:Y:S04]  /*7670*/  MOV R0, UR43 ;  /* 0x0000002b00007c02 */ /* 0x002fe80008000f00 */
[----:B------:R1:W2:Y:S03]  /*7680*/  SYNCS.PHASECHK.TRANS64.TRYWAIT P1, [R0+URZ+0x80], R3 ;  /* 0x00008003000075a7 */ /* 0x0002a600080211ff */
[----:B--2---:R-:W-:Y:S05]  /*7690*/  @!P1 NANOSLEEP.SYNCS 0x989680 ;  /* 0x009896800000995d */ /* 0x004fea0003900000 */
[----:B------:R-:W2:Y:S02]  /*76a0*/  @!P1 SYNCS.PHASECHK.TRANS64 P1, [R0+URZ+0x80], R3 ;  /* 0x00008003000095a7 */ /* 0x000ea400080210ff */
[----:B--2---:R-:W-:Y:S05]  /*76b0*/  @!P1 BRA `(.L_x_92) ;  /* 0xfffffffc00ec9947 */ /* 0x004fea000383ffff */
[----:B------:R-:W-:Y:S05]  /*76c0*/  BRA `(.L_x_91) ;  /* 0xffffffdc00ec7947 */ /* 0x000fea000383ffff */
.L_x_94:
[----:B------:R1:W1:Y:S02]  /*76d0*/  SYNCS.PHASECHK.TRANS64.TRYWAIT P1, [R148+URZ+0xc0], R5 ;  /* 0x0000c005940075a7 */ /* 0x00026400080211ff */
[----:B-1----:R-:W-:Y:S05]  /*76e0*/  @!P1 NANOSLEEP.SYNCS 0x989680 ;  /* 0x009896800000995d */ /* 0x002fea0003900000 */
[----:B------:R-:W1:Y:S02]  /*76f0*/  @!P1 SYNCS.PHASECHK.TRANS64 P1, [R148+URZ+0xc0], R5 ;  /* 0x0000c005940095a7 */ /* 0x000e6400080210ff */
[----:B-1----:R-:W-:Y:S05]  /*7700*/  @!P1 BRA `(.L_x_94) ;  /* 0xfffffffc00f09947 */ /* 0x002fea000383ffff */
[----:B------:R-:W-:Y:S05]  /*7710*/  BRA `(.L_x_93) ;  /* 0xffffffe000307947 */ /* 0x000fea000383ffff */
        .weak           $__internal_0_$__cuda_sm10x_tcgen05_guardrail_trap_col_being_dealloced_not_returned_by_alloc
        .type           $__internal_0_$__cuda_sm10x_tcgen05_guardrail_trap_col_being_dealloced_not_returned_by_alloc,@function
        .size           $__internal_0_$__cuda_sm10x_tcgen05_guardrail_trap_col_being_dealloced_not_returned_by_alloc,($__internal_1_$__cuda_sm10x_tcgen05_guardrail_trap_phase_invalid_during_alloc - $__internal_0_$__cuda_sm10x_tcgen05_guardrail_trap_col_being_dealloced_not_returned_by_alloc)
$__internal_0_$__cuda_sm10x_tcgen05_guardrail_trap_col_being_dealloced_not_returned_by_alloc:
[----:B------:R-:W-:Y:S05]  /*7720*/  BPT.TRAP 0x1 ;  /* 0x000000040000795c */ /* 0x000fea0000300000 */
[----:B------:R-:W-:-:S04]  /*7730*/  HFMA2 R3, -RZ, RZ, 0, 0 ;  /* 0x00000000ff037431 */ /* 0x000fc800000001ff */
[----:B------:R-:W-:Y:S05]  /*7740*/  RET.REL.NODEC R2 `(_ZN7cutlass13device_kernelINS_4gemm6kernel13GemmUniversalIN4cute5tupleIJiiiiEEENS1_10collective13CollectiveMmaINS1_35MainloopSm100TmaUmmaWarpSpecializedILi8ELi2ELi4ENS5_IJNS4_1CILi1EEESB_SB_EEEEENS5_IJNSA_ILi128EEENSA_ILi64EEESE_EEEaNS5_IJSB_llEEEaSH_NS4_8TiledMMAINS4_8MMA_AtomIJNS4_15SM100_MMA_S8_SSIaaiLi128ELi64ELNS4_4UMMA5MajorE1ELSM_1ELNSL_8SaturateE0EEEEEENS4_6LayoutISC_NS5_IJNSA_ILi0EEESR_SR_EEEEENS5_IJNS4_10UnderscoreESU_SU_EEEEENS4_13SM90_TMA_LOADENS4_14ComposedLayoutINS4_7SwizzleILi3ELi4ELi3EEENS4_18smem_ptr_flag_bitsILi8EEENSQ_INS5_IJSE_NSA_ILi8EEEEEENS5_IJSB_SE_EEEEEEEvNS4_8identityESX_NSY_INSZ_ILi2ELi4ELi3EEES12_NSQ_INS5_IJSF_S13_EEENS5_IJSB_SF_EEEEEEEvS18_EENS_8epilogue10collective18CollectiveEpilogueINS1F_23Sm100TmaWarpSpecializedILi1ELi1ELi64ELb0ELb0EEEJSG_NS5_IJNSQ_ISE_SB_EENSQ_ISF_SB_EEEEEaNS5_IJlSB_lEEEaS1N_NS1F_6fusion15FusionCallbacksIS1J_NS1O_17LinearCombinationIaiaiLNS_15FloatRoundStyleE2EEESG_S1M_JEEENS4_5SM1004TMEM4LOAD26SM100_TMEM_LOAD_32dp32b64xESX_NSY_IS19_S12_NSQ_INS5_IJS13_SF_EEENS5_IJSF_SB_EEEEEEENS4_39AutoVectorizingCopyWithAssumedAlignmentILi128EEENS4_14SM90_TMA_STOREES21_S23_S23_EEEvvEEEEvNT_6ParamsE) ;  /* 0xffffff88022c7950 */ /* 0x000fea0003c3ffff */
        .weak           $__internal_1_$__cuda_sm10x_tcgen05_guardrail_trap_phase_invalid_during_alloc
        .type           $__internal_1_$__cuda_sm10x_tcgen05_guardrail_trap_phase_invalid_during_alloc,@function
        .size           $__internal_1_$__cuda_sm10x_tcgen05_guardrail_trap_phase_invalid_during_alloc,($__internal_2_$__cuda_sm10x_tcgen05_guardrail_trap_unallocated_columns_being_dealloced - $__internal_1_$__cuda_sm10x_tcgen05_guardrail_trap_phase_invalid_during_alloc)
$__internal_1_$__cuda_sm10x_tcgen05_guardrail_trap_phase_invalid_during_alloc:
[----:B------:R-:W-:Y:S05]  /*7750*/  BPT.TRAP 0x1 ;  /* 0x000000040000795c */ /* 0x000fea0000300000 */
[----:B------:R-:W-:-:S04]  /*7760*/  MOV R3, 0x0 ;  /* 0x0000000000037802 */ /* 0x000fc80000000f00 */
[----:B------:R-:W-:Y:S05]  /*7770*/  RET.REL.NODEC R2 `(_ZN7cutlass13device_kernelINS_4gemm6kernel13GemmUniversalIN4cute5tupleIJiiiiEEENS1_10collective13CollectiveMmaINS1_35MainloopSm100TmaUmmaWarpSpecializedILi8ELi2ELi4ENS5_IJNS4_1CILi1EEESB_SB_EEEEENS5_IJNSA_ILi128EEENSA_ILi64EEESE_EEEaNS5_IJSB_llEEEaSH_NS4_8TiledMMAINS4_8MMA_AtomIJNS4_15SM100_MMA_S8_SSIaaiLi128ELi64ELNS4_4UMMA5MajorE1ELSM_1ELNSL_8SaturateE0EEEEEENS4_6LayoutISC_NS5_IJNSA_ILi0EEESR_SR_EEEEENS5_IJNS4_10UnderscoreESU_SU_EEEEENS4_13SM90_TMA_LOADENS4_14ComposedLayoutINS4_7SwizzleILi3ELi4ELi3EEENS4_18smem_ptr_flag_bitsILi8EEENSQ_INS5_IJSE_NSA_ILi8EEEEEENS5_IJSB_SE_EEEEEEEvNS4_8identityESX_NSY_INSZ_ILi2ELi4ELi3EEES12_NSQ_INS5_IJSF_S13_EEENS5_IJSB_SF_EEEEEEEvS18_EENS_8epilogue10collective18CollectiveEpilogueINS1F_23Sm100TmaWarpSpecializedILi1ELi1ELi64ELb0ELb0EEEJSG_NS5_IJNSQ_ISE_SB_EENSQ_ISF_SB_EEEEEaNS5_IJlSB_lEEEaS1N_NS1F_6fusion15FusionCallbacksIS1J_NS1O_17LinearCombinationIaiaiLNS_15FloatRoundStyleE2EEESG_S1M_JEEENS4_5SM1004TMEM4LOAD26SM100_TMEM_LOAD_32dp32b64xESX_NSY_IS19_S12_NSQ_INS5_IJS13_SF_EEENS5_IJSF_SB_EEEEEEENS4_39AutoVectorizingCopyWithAssumedAlignmentILi128EEENS4_14SM90_TMA_STOREES21_S23_S23_EEEvvEEEEvNT_6ParamsE) ;  /* 0xffffff8802207950 */ /* 0x000fea0003c3ffff */
        .weak           $__internal_2_$__cuda_sm10x_tcgen05_guardrail_trap_unallocated_columns_being_dealloced
        .type           $__internal_2_$__cuda_sm10x_tcgen05_guardrail_trap_unallocated_columns_being_dealloced,@function
        .size           $__internal_2_$__cuda_sm10x_tcgen05_guardrail_trap_unallocated_columns_being_dealloced,(.L_x_140 - $__internal_2_$__cuda_sm10x_tcgen05_guardrail_trap_unallocated_columns_being_dealloced)
$__internal_2_$__cuda_sm10x_tcgen05_guardrail_trap_unallocated_columns_being_dealloced:
[----:B------:R-:W-:Y:S05]  /*7780*/  BPT.TRAP 0x1 ;  /* 0x000000040000795c */ /* 0x000fea0000300000 */
[----:B------:R-:W-:-:S04]  /*7790*/  HFMA2 R3, -RZ, RZ, 0, 0 ;  /* 0x00000000ff037431 */ /* 0x000fc800000001ff */
[----:B------:R-:W-:Y:S05]  /*77a0*/  RET.REL.NODEC R2 `(_ZN7cutlass13device_kernelINS_4gemm6kernel13GemmUniversalIN4cute5tupleIJiiiiEEENS1_10collective13CollectiveMmaINS1_35MainloopSm100TmaUmmaWarpSpecializedILi8ELi2ELi4ENS5_IJNS4_1CILi1EEESB_SB_EEEEENS5_IJNSA_ILi128EEENSA_ILi64EEESE_EEEaNS5_IJSB_llEEEaSH_NS4_8TiledMMAINS4_8MMA_AtomIJNS4_15SM100_MMA_S8_SSIaaiLi128ELi64ELNS4_4UMMA5MajorE1ELSM_1ELNSL_8SaturateE0EEEEEENS4_6LayoutISC_NS5_IJNSA_ILi0EEESR_SR_EEEEENS5_IJNS4_10UnderscoreESU_SU_EEEEENS4_13SM90_TMA_LOADENS4_14ComposedLayoutINS4_7SwizzleILi3ELi4ELi3EEENS4_18smem_ptr_flag_bitsILi8EEENSQ_INS5_IJSE_NSA_ILi8EEEEEENS5_IJSB_SE_EEEEEEEvNS4_8identityESX_NSY_INSZ_ILi2ELi4ELi3EEES12_NSQ_INS5_IJSF_S13_EEENS5_IJSB_SF_EEEEEEEvS18_EENS_8epilogue10collective18CollectiveEpilogueINS1F_23Sm100TmaWarpSpecializedILi1ELi1ELi64ELb0ELb0EEEJSG_NS5_IJNSQ_ISE_SB_EENSQ_ISF_SB_EEEEEaNS5_IJlSB_lEEEaS1N_NS1F_6fusion15FusionCallbacksIS1J_NS1O_17LinearCombinationIaiaiLNS_15FloatRoundStyleE2EEESG_S1M_JEEENS4_5SM1004TMEM4LOAD26SM100_TMEM_LOAD_32dp32b64xESX_NSY_IS19_S12_NSQ_INS5_IJS13_SF_EEENS5_IJSF_SB_EEEEEEENS4_39AutoVectorizingCopyWithAssumedAlignmentILi128EEENS4_14SM90_TMA_STOREES21_S23_S23_EEEvvEEEEvNT_6ParamsE) ;  /* 0xffffff8802147950 */ /* 0x000fea0003c3ffff */
.L_x_139:
[----:B------:R-:W-:-:S00]  /*77b0*/  BRA `(.L_x_139) ;  /* 0xfffffffc00fc7947 */ /* 0x000fc0000383ffff */
[----:B------:R-:W-:-:S00]  /*77c0*/  NOP ;  /* 0x0000000000007918 */ /* 0x000fc00000000000 */
        /* <DEDUP_REMOVED lines=11> */
.L_x_140:


//--------------------- .nv.global.init           --------------------------
	.section	.nv.global.init,"aw",@progbits
.nv.global.init:
	.type		$str$27,@object
	.size		$str$27,($str$28 - $str$27)
$str$27:
        /*0000*/ 	.byte	0x28, 0x61, 0x64, 0x64, 0x72, 0x65, 0x73, 0x73, 0x20, 0x26, 0x20, 0x6d, 0x61, 0x73, 0x6b, 0x29
        /*0010*/ 	.byte	0x20, 0x3d, 0x3d, 0x20, 0x30, 0x00
	.type		$str$28,@object
	.size		$str$28,($str$26 - $str$28)
$str$28:
        /*0016*/ 	.byte	0x2f, 0x74, 0x6d, 0x70, 0x2f, 0x63, 0x75, 0x74, 0x6c, 0x61, 0x73, 0x73, 0x5f, 0x73, 0x77, 0x65
        /*0026*/ 	.byte	0x65, 0x70, 0x5f, 0x73, 0x72, 0x63, 0x2f, 0x69, 0x6e, 0x63, 0x6c, 0x75, 0x64, 0x65, 0x2f, 0x63
        /*0036*/ 	.byte	0x75, 0x74, 0x65, 0x2f, 0x70, 0x6f, 0x69, 0x6e, 0x74, 0x65, 0x72, 0x5f, 0x66, 0x6c, 0x61, 0x67
        /*0046*/ 	.byte	0x67, 0x65, 0x64, 0x2e, 0x68, 0x70, 0x70, 0x00
	.type		$str$26,@object
	.size		$str$26,($str$25 - $str$26)
$str$26:
        /*004e*/ 	.byte	0x2f, 0x74, 0x6d, 0x70, 0x2f, 0x63, 0x75, 0x74, 0x6c, 0x61, 0x73, 0x73, 0x5f, 0x73, 0x77, 0x65
        /*005e*/ 	.byte	0x65, 0x70, 0x5f, 0x73, 0x72, 0x63, 0x2f, 0x69, 0x6e, 0x63, 0x6c, 0x75, 0x64, 0x65, 0x2f, 0x63
        /*006e*/ 	.byte	0x75, 0x74, 0x65, 0x2f, 0x61, 0x74, 0x6f, 0x6d, 0x2f, 0x63, 0x6f, 0x70, 0x79, 0x5f, 0x74, 0x72
        /*007e*/ 	.byte	0x61, 0x69, 0x74, 0x73, 0x5f, 0x73, 0x6d, 0x31, 0x30, 0x30, 0x2e, 0x68, 0x70, 0x70, 0x00
	.type		$str$25,@object
	.size		$str$25,(__unnamed_1 - $str$25)
$str$25:
        /*008d*/ 	.byte	0x28, 0x28, 0x75, 0x69, 0x6e, 0x74, 0x33, 0x32, 0x5f, 0x74, 0x28, 0x74, 0x68, 0x72, 0x65, 0x61
        /*009d*/ 	.byte	0x64, 0x49, 0x64, 0x78, 0x2e, 0x78, 0x29, 0x20, 0x2f, 0x20, 0x33, 0x32, 0x29, 0x20, 0x25, 0x20
        /*00ad*/ 	.byte	0x34, 0x29, 0x20, 0x3d, 0x3d, 0x20, 0x28, 0x28, 0x28, 0x74, 0x6d, 0x65, 0x6d, 0x5f, 0x61, 0x64
        /*00bd*/ 	.byte	0x64, 0x72, 0x20, 0x3e, 0x3e, 0x20, 0x31, 0x36, 0x29, 0x20, 0x2f, 0x20, 0x33, 0x32, 0x29, 0x20
        /*00cd*/ 	.byte	0x25, 0x20, 0x34, 0x29, 0x00
	.type		__unnamed_1,@object
	.size		__unnamed_1,(__unnamed_2 - __unnamed_1)
__unnamed_1:
        /*00d2*/ 	.byte	0x61, 0x75, 0x74, 0x6f, 0x20, 0x63, 0x75, 0x74, 0x65, 0x3a, 0x3a, 0x61, 0x73, 0x5f, 0x70, 0x6f
        /* <DEDUP_REMOVED lines=24> */
        /*0262*/ 	.byte	0x5d, 0x00
	.type		__unnamed_2,@object
	.size		__unnamed_2,(.L_2 - __unnamed_2)
__unnamed_2:
        /* <DEDUP_REMOVED lines=42> */
        /*0504*/ 	.byte	0x43, 0x3c, 0x30, 0x3e, 0x3e, 0x3e, 0x3e, 0x5d, 0x00
.L_2:


//--------------------- .nv.shared._ZN7cutlass13device_kernelINS_4gemm6kernel13GemmUniversalIN4cute5tupleIJiiiiEEENS1_10collective13CollectiveMmaINS1_35MainloopSm100TmaUmmaWarpSpecializedILi8ELi2ELi4ENS5_IJNS4_1CILi1EEESB_SB_EEEEENS5_IJNSA_ILi128EEENSA_ILi64EEESE_EEEaNS5_IJSB_llEEEaSH_NS4_8TiledMMAINS4_8MMA_AtomIJNS4_15SM100_MMA_S8_SSIaaiLi128ELi64ELNS4_4UMMA5MajorE1ELSM_1ELNSL_8SaturateE0EEEEEENS4_6LayoutISC_NS5_IJNSA_ILi0EEESR_SR_EEEEENS5_IJNS4_10UnderscoreESU_SU_EEEEENS4_13SM90_TMA_LOADENS4_14ComposedLayoutINS4_7SwizzleILi3ELi4ELi3EEENS4_18smem_ptr_flag_bitsILi8EEENSQ_INS5_IJSE_NSA_ILi8EEEEEENS5_IJSB_SE_EEEEEEEvNS4_8identityESX_NSY_INSZ_ILi2ELi4ELi3EEES12_NSQ_INS5_IJSF_S13_EEENS5_IJSB_SF_EEEEEEEvS18_EENS_8epilogue10collective18CollectiveEpilogueINS1F_23Sm100TmaWarpSpecializedILi1ELi1ELi64ELb0ELb0EEEJSG_NS5_IJNSQ_ISE_SB_EENSQ_ISF_SB_EEEEEaNS5_IJlSB_lEEEaS1N_NS1F_6fusion15FusionCallbacksIS1J_NS1O_17LinearCombinationIaiaiLNS_15FloatRoundStyleE2EEESG_S1M_JEEENS4_5SM1004TMEM4LOAD26SM100_TMEM_LOAD_32dp32b64xESX_NSY_IS19_S12_NSQ_INS5_IJS13_SF_EEENS5_IJSF_SB_EEEEEEENS4_39AutoVectorizingCopyWithAssumedAlignmentILi128EEENS4_14SM90_TMA_STOREES21_S23_S23_EEEvvEEEEvNT_6ParamsE --------------------------
	.section	.nv.shared._ZN7cutlass13device_kernelINS_4gemm6kernel13GemmUniversalIN4cute5tupleIJiiiiEEENS1_10collective13CollectiveMmaINS1_35MainloopSm100TmaUmmaWarpSpecializedILi8ELi2ELi4ENS5_IJNS4_1CILi1EEESB_SB_EEEEENS5_IJNSA_ILi128EEENSA_ILi64EEESE_EEEaNS5_IJSB_llEEEaSH_NS4_8TiledMMAINS4_8MMA_AtomIJNS4_15SM100_MMA_S8_SSIaaiLi128ELi64ELNS4_4UMMA5MajorE1ELSM_1ELNSL_8SaturateE0EEEEEENS4_6LayoutISC_NS5_IJNSA_ILi0EEESR_SR_EEEEENS5_IJNS4_10UnderscoreESU_SU_EEEEENS4_13SM90_TMA_LOADENS4_14ComposedLayoutINS4_7SwizzleILi3ELi4ELi3EEENS4_18smem_ptr_flag_bitsILi8EEENSQ_INS5_IJSE_NSA_ILi8EEEEEENS5_IJSB_SE_EEEEEEEvNS4_8identityESX_NSY_INSZ_ILi2ELi4ELi3EEES12_NSQ_INS5_IJSF_S13_EEENS5_IJSB_SF_EEEEEEEvS18_EENS_8epilogue10collective18CollectiveEpilogueINS1F_23Sm100TmaWarpSpecializedILi1ELi1ELi64ELb0ELb0EEEJSG_NS5_IJNSQ_ISE_SB_EENSQ_ISF_SB_EEEEEaNS5_IJlSB_lEEEaS1N_NS1F_6fusion15FusionCallbacksIS1J_NS1O_17LinearCombinationIaiaiLNS_15FloatRoundStyleE2EEESG_S1M_JEEENS4_5SM1004TMEM4LOAD26SM100_TMEM_LOAD_32dp32b64xESX_NSY_IS19_S12_NSQ_INS5_IJS13_SF_EEENS5_IJSF_SB_EEEEEEENS4_39AutoVectorizingCopyWithAssumedAlignmentILi128EEENS4_14SM90_TMA_STOREES21_S23_S23_EEEvvEEEEvNT_6ParamsE,"aw",@nobits
	.sectionflags	@""
	.align	16
	.zero		1024


//--------------------- .nv.shared.reserved.0     --------------------------
	.section	.nv.shared.reserved.0,"aw",@nobits
	.weak		__nv_reservedSMEM_offset_0_alias
	.size		__nv_reservedSMEM_offset_0_alias, 0, 64
	.other		__nv_reservedSMEM_offset_0_alias,@"STO_CUDA_RESERVED_SHARED STV_DEFAULT"
__nv_reservedSMEM_offset_0_alias:
	.zero		0
.nv.shared.reserved.0:
	.zero		64
	.weak		__nv_reservedSMEM_tcgen05_partition
	.type		__nv_reservedSMEM_tcgen05_partition,@object
	.size		__nv_reservedSMEM_tcgen05_partition,(.L_0 - __nv_reservedSMEM_tcgen05_partition)
__nv_reservedSMEM_tcgen05_partition:
	.zero		32
.L_0:


//--------------------- .nv.global                --------------------------
	.section	.nv.global,"aw",@nobits
.nv.global:
	.type		_ZN40_INTERNAL_b3a5e77e_4_k_cu_5068850f_334194cute1_E,@object
	.size		_ZN40_INTERNAL_b3a5e77e_4_k_cu_5068850f_334194cute1_E,(_ZN40_INTERNAL_b3a5e77e_4_k_cu_5068850f_334194cuda3std3__45__cpo6cbeginE - _ZN40_INTERNAL_b3a5e77e_4_k_cu_5068850f_334194cute1_E)
_ZN40_INTERNAL_b3a5e77e_4_k_cu_5068850f_334194cute1_E:
	.zero		1
	.type		_ZN40_INTERNAL_b3a5e77e_4_k_cu_5068850f_334194cuda3std3__45__cpo6cbeginE,@object
	.size		_ZN40_INTERNAL_b3a5e77e_4_k_cu_5068850f_334194cuda3std3__45__cpo6cbeginE,(_ZN40_INTERNAL_b3a5e77e_4_k_cu_5068850f_334194cuda3std3__48in_placeE - _ZN40_INTERNAL_b3a5e77e_4_k_cu_5068850f_334194cuda3std3__45__cpo6cbeginE)
_ZN40_INTERNAL_b3a5e77e_4_k_cu_5068850f_334194cuda3std3__45__cpo6cbeginE:
	.zero		1
	.type		_ZN40_INTERNAL_b3a5e77e_4_k_cu_5068850f_334194cuda3std3__48in_placeE,@object
	.size		_ZN40_INTERNAL_b3a5e77e_4_k_cu_5068850f_334194cuda3std3__48in_placeE,(_ZN40_INTERNAL_b3a5e77e_4_k_cu_5068850f_334194cuda3std6ranges3__45__cpo9iter_moveE - _ZN40_INTERNAL_b3a5e77e_4_k_cu_5068850f_334194cuda3std3__48in_placeE)
_ZN40_INTERNAL_b3a5e77e_4_k_cu_5068850f_334194cuda3std3__48in_placeE:
	.zero		1
	.type		_ZN40_INTERNAL_b3a5e77e_4_k_cu_5068850f_334194cuda3std6ranges3__45__cpo9iter_moveE,@object
	.size		_ZN40_INTERNAL_b3a5e77e_4_k_cu_5068850f_334194cuda3std6ranges3__45__cpo9iter_moveE,(_ZN40_INTERNAL_b3a5e77e_4_k_cu_5068850f_334194cuda3std3__45__cpo5beginE - _ZN40_INTERNAL_b3a5e77e_4_k_cu_5068850f_334194cuda3std6ranges3__45__cpo9iter_moveE)
_ZN40_INTERNAL_b3a5e77e_4_k_cu_5068850f_334194cuda3std6ranges3__45__cpo9iter_moveE:
	.zero		1
	.type		_ZN40_INTERNAL_b3a5e77e_4_k_cu_5068850f_334194cuda3std3__45__cpo5beginE,@object
	.size		_ZN40_INTERNAL_b3a5e77e_4_k_cu_5068850f_334194cuda3std3__45__cpo5beginE,(_ZN40_INTERNAL_b3a5e77e_4_k_cu_5068850f_334194cuda3std3__442_GLOBAL__N__b3a5e77e_4_k_cu_5068850f_334196ignoreE - _ZN40_INTERNAL_b3a5e77e_4_k_cu_5068850f_334194cuda3std3__45__cpo5beginE)
_ZN40_INTERNAL_b3a5e77e_4_k_cu_5068850f_334194cuda3std3__45__cpo5beginE:
	.zero		1
	.type		_ZN40_INTERNAL_b3a5e77e_4_k_cu_5068850f_334194cuda3std3__442_GLOBAL__N__b3a5e77e_4_k_cu_5068850f_334196ignoreE,@object
	.size		_ZN40_INTERNAL_b3a5e77e_4_k_cu_5068850f_334194cuda3std3__442_GLOBAL__N__b3a5e77e_4_k_cu_5068850f_334196ignoreE,(_ZN40_INTERNAL_b3a5e77e_4_k_cu_5068850f_334194cute7productE - _ZN40_INTERNAL_b3a5e77e_4_k_cu_5068850f_334194cuda3std3__442_GLOBAL__N__b3a5e77e_4_k_cu_5068850f_334196ignoreE)
_ZN40_INTERNAL_b3a5e77e_4_k_cu_5068850f_334194cuda3std3__442_GLOBAL__N__b3a5e77e_4_k_cu_5068850f_334196ignoreE:
	.zero		1
	.type		_ZN40_INTERNAL_b3a5e77e_4_k_cu_5068850f_334194cute7productE,@object
	.size		_ZN40_INTERNAL_b3a5e77e_4_k_cu_5068850f_334194cute7productE,(_ZN40_INTERNAL_b3a5e77e_4_k_cu_5068850f_334194cuda3std3__45__cpo3endE - _ZN40_INTERNAL_b3a5e77e_4_k_cu_5068850f_334194cute7productE)
_ZN40_INTERNAL_b3a5e77e_4_k_cu_5068850f_334194cute7productE:
	.zero		1
	.type		_ZN40_INTERNAL_b3a5e77e_4_k_cu_5068850f_334194cuda3std3__45__cpo3endE,@object
	.size		_ZN40_INTERNAL_b3a5e77e_4_k_cu_5068850f_334194cuda3std3__45__cpo3endE,(_ZN40_INTERNAL_b3a5e77e_4_k_cu_5068850f_334194cuda3std3__419piecewise_constructE - _ZN40_INTERNAL_b3a5e77e_4_k_cu_5068850f_334194cuda3std3__45__cpo3endE)
_ZN40_INTERNAL_b3a5e77e_4_k_cu_5068850f_334194cuda3std3__45__cpo3endE:
	.zero		1
	.type		_ZN40_INTERNAL_b3a5e77e_4_k_cu_5068850f_334194cuda3std3__419piecewise_constructE,@object
	.size		_ZN40_INTERNAL_b3a5e77e_4_k_cu_5068850f_334194cuda3std3__419piecewise_constructE,(_ZN40_INTERNAL_b3a5e77e_4_k_cu_5068850f_334194cuda3std3__45__cpo4cendE - _ZN40_INTERNAL_b3a5e77e_4_k_cu_5068850f_334194cuda3std3__419piecewise_constructE)
_ZN40_INTERNAL_b3a5e77e_4_k_cu_5068850f_334194cuda3std3__419piecewise_constructE:
	.zero		1
	.type		_ZN40_INTERNAL_b3a5e77e_4_k_cu_5068850f_334194cuda3std3__45__cpo4cendE,@object
	.size		_ZN40_INTERNAL_b3a5e77e_4_k_cu_5068850f_334194cuda3std3__45__cpo4cendE,(_ZN40_INTERNAL_b3a5e77e_4_k_cu_5068850f_334194cuda3std6ranges3__45__cpo4swapE - _ZN40_INTERNAL_b3a5e77e_4_k_cu_5068850f_334194cuda3std3__45__cpo4cendE)
_ZN40_INTERNAL_b3a5e77e_4_k_cu_5068850f_334194cuda3std3__45__cpo4cendE:
	.zero		1
	.type		_ZN40_INTERNAL_b3a5e77e_4_k_cu_5068850f_334194cuda3std6ranges3__45__cpo4swapE,@object
	.size		_ZN40_INTERNAL_b3a5e77e_4_k_cu_5068850f_334194cuda3std6ranges3__45__cpo4swapE,(.L_10 - _ZN40_INTERNAL_b3a5e77e_4_k_cu_5068850f_334194cuda3std6ranges3__45__cpo4swapE)
_ZN40_INTERNAL_b3a5e77e_4_k_cu_5068850f_334194cuda3std6ranges3__45__cpo4swapE:
	.zero		1
.L_10:


//--------------------- .nv.constant0._ZN7cutlass13device_kernelINS_4gemm6kernel13GemmUniversalIN4cute5tupleIJiiiiEEENS1_10collective13CollectiveMmaINS1_35MainloopSm100TmaUmmaWarpSpecializedILi8ELi2ELi4ENS5_IJNS4_1CILi1EEESB_SB_EEEEENS5_IJNSA_ILi128EEENSA_ILi64EEESE_EEEaNS5_IJSB_llEEEaSH_NS4_8TiledMMAINS4_8MMA_AtomIJNS4_15SM100_MMA_S8_SSIaaiLi128ELi64ELNS4_4UMMA5MajorE1ELSM_1ELNSL_8SaturateE0EEEEEENS4_6LayoutISC_NS5_IJNSA_ILi0EEESR_SR_EEEEENS5_IJNS4_10UnderscoreESU_SU_EEEEENS4_13SM90_TMA_LOADENS4_14ComposedLayoutINS4_7SwizzleILi3ELi4ELi3EEENS4_18smem_ptr_flag_bitsILi8EEENSQ_INS5_IJSE_NSA_ILi8EEEEEENS5_IJSB_SE_EEEEEEEvNS4_8identityESX_NSY_INSZ_ILi2ELi4ELi3EEES12_NSQ_INS5_IJSF_S13_EEENS5_IJSB_SF_EEEEEEEvS18_EENS_8epilogue10collective18CollectiveEpilogueINS1F_23Sm100TmaWarpSpecializedILi1ELi1ELi64ELb0ELb0EEEJSG_NS5_IJNSQ_ISE_SB_EENSQ_ISF_SB_EEEEEaNS5_IJlSB_lEEEaS1N_NS1F_6fusion15FusionCallbacksIS1J_NS1O_17LinearCombinationIaiaiLNS_15FloatRoundStyleE2EEESG_S1M_JEEENS4_5SM1004TMEM4LOAD26SM100_TMEM_LOAD_32dp32b64xESX_NSY_IS19_S12_NSQ_INS5_IJS13_SF_EEENS5_IJSF_SB_EEEEEEENS4_39AutoVectorizingCopyWithAssumedAlignmentILi128EEENS4_14SM90_TMA_STOREES21_S23_S23_EEEvvEEEEvNT_6ParamsE --------------------------
	.section	.nv.constant0._ZN7cutlass13device_kernelINS_4gemm6kernel13GemmUniversalIN4cute5tupleIJiiiiEEENS1_10collective13CollectiveMmaINS1_35MainloopSm100TmaUmmaWarpSpecializedILi8ELi2ELi4ENS5_IJNS4_1CILi1EEESB_SB_EEEEENS5_IJNSA_ILi128EEENSA_ILi64EEESE_EEEaNS5_IJSB_llEEEaSH_NS4_8TiledMMAINS4_8MMA_AtomIJNS4_15SM100_MMA_S8_SSIaaiLi128ELi64ELNS4_4UMMA5MajorE1ELSM_1ELNSL_8SaturateE0EEEEEENS4_6LayoutISC_NS5_IJNSA_ILi0EEESR_SR_EEEEENS5_IJNS4_10UnderscoreESU_SU_EEEEENS4_13SM90_TMA_LOADENS4_14ComposedLayoutINS4_7SwizzleILi3ELi4ELi3EEENS4_18smem_ptr_flag_bitsILi8EEENSQ_INS5_IJSE_NSA_ILi8EEEEEENS5_IJSB_SE_EEEEEEEvNS4_8identityESX_NSY_INSZ_ILi2ELi4ELi3EEES12_NSQ_INS5_IJSF_S13_EEENS5_IJSB_SF_EEEEEEEvS18_EENS_8epilogue10collective18CollectiveEpilogueINS1F_23Sm100TmaWarpSpecializedILi1ELi1ELi64ELb0ELb0EEEJSG_NS5_IJNSQ_ISE_SB_EENSQ_ISF_SB_EEEEEaNS5_IJlSB_lEEEaS1N_NS1F_6fusion15FusionCallbacksIS1J_NS1O_17LinearCombinationIaiaiLNS_15FloatRoundStyleE2EEESG_S1M_JEEENS4_5SM1004TMEM4LOAD26SM100_TMEM_LOAD_32dp32b64xESX_NSY_IS19_S12_NSQ_INS5_IJS13_SF_EEENS5_IJSF_SB_EEEEEEENS4_39AutoVectorizingCopyWithAssumedAlignmentILi128EEENS4_14SM90_TMA_STOREES21_S23_S23_EEEvvEEEEvNT_6ParamsE,"a",@progbits
	.sectionflags	@""
	.align	4
.nv.constant0._ZN7cutlass13device_kernelINS_4gemm6kernel13GemmUniversalIN4cute5tupleIJiiiiEEENS1_10collective13CollectiveMmaINS1_35MainloopSm100TmaUmmaWarpSpecializedILi8ELi2ELi4ENS5_IJNS4_1CILi1EEESB_SB_EEEEENS5_IJNSA_ILi128EEENSA_ILi64EEESE_EEEaNS5_IJSB_llEEEaSH_NS4_8TiledMMAINS4_8MMA_AtomIJNS4_15SM100_MMA_S8_SSIaaiLi128ELi64ELNS4_4UMMA5MajorE1ELSM_1ELNSL_8SaturateE0EEEEEENS4_6LayoutISC_NS5_IJNSA_ILi0EEESR_SR_EEEEENS5_IJNS4_10UnderscoreESU_SU_EEEEENS4_13SM90_TMA_LOADENS4_14ComposedLayoutINS4_7SwizzleILi3ELi4ELi3EEENS4_18smem_ptr_flag_bitsILi8EEENSQ_INS5_IJSE_NSA_ILi8EEEEEENS5_IJSB_SE_EEEEEEEvNS4_8identityESX_NSY_INSZ_ILi2ELi4ELi3EEES12_NSQ_INS5_IJSF_S13_EEENS5_IJSB_SF_EEEEEEEvS18_EENS_8epilogue10collective18CollectiveEpilogueINS1F_23Sm100TmaWarpSpecializedILi1ELi1ELi64ELb0ELb0EEEJSG_NS5_IJNSQ_ISE_SB_EENSQ_ISF_SB_EEEEEaNS5_IJlSB_lEEEaS1N_NS1F_6fusion15FusionCallbacksIS1J_NS1O_17LinearCombinationIaiaiLNS_15FloatRoundStyleE2EEESG_S1M_JEEENS4_5SM1004TMEM4LOAD26SM100_TMEM_LOAD_32dp32b64xESX_NSY_IS19_S12_NSQ_INS5_IJS13_SF_EEENS5_IJSF_SB_EEEEEEENS4_39AutoVectorizingCopyWithAssumedAlignmentILi128EEENS4_14SM90_TMA_STOREES21_S23_S23_EEEvvEEEEvNT_6ParamsE:
	.zero		2944


//--------------------- SYMBOLS --------------------------

	.type		.nv.reservedSmem.offset0,@object
	.size		.nv.reservedSmem.offset0,0x4
	.type		.nv.reservedSmem.cap,@object
	.size		.nv.reservedSmem.cap,0x4
	.type		__assertfail,@function
